	.target	sm_90a

	.elftype	@"ET_EXEC"


//--------------------- .note.nv.tkinfo           --------------------------
	.section	.note.nv.tkinfo,"",@"SHT_NOTE"
	.sectionflags	@"SHF_NOTE_NV_TKINFO"
	.tkinfo
        /*0018*/ 	.word	0x00000002
        /*0030*/ 	.string	""
        /*0030*/ 	.string	"ptxas"
        /*0030*/ 	.string	"Cuda compilation tools, release 13.0, V13.0.88"
        /*0030*/ 	.string	"Build cuda_13.0.r13.0/compiler.36424714_0"
        /*0030*/ 	.string	"-arch sm_90a -m 64 "



//--------------------- .note.nv.cuinfo           --------------------------
	.section	.note.nv.cuinfo,"",@"SHT_NOTE"
	.sectionflags	@"SHF_NOTE_NV_CUINFO"
        /*0018*/ 	.short	0x0002
        /*001a*/ 	.short	0x005a
        /*001c*/ 	.short	0x0082
	.zero		2


//--------------------- .nv.info                  --------------------------
	.section	.nv.info,"",@"SHT_CUDA_INFO"
	.align	4


	//----- nvinfo : EIATTR_REGCOUNT
	.align		4
        /*0000*/ 	.byte	0x04, 0x2f
        /*0002*/ 	.short	(.L_15 - .L_14)
	.align		4
.L_14:
        /*0004*/ 	.word	index@(_ZN7cutlass13device_kernelINS_4gemm6kernel13GemmUniversalIN4cute5tupleIJiiiiEEENS1_10collective13CollectiveMmaINS1_34MainloopSm90TmaGmmaWarpSpecializedILi5ENS5_IJNS4_1CILi1EEENSA_ILi2EEESB_EEENS1_35KernelTmaWarpSpecializedCooperativeEEENS5_IJNSA_ILi128EEENSA_ILi64EEESG_EEENS_6half_tENS5_IJlSB_lEEESJ_SK_NS4_8TiledMMAINS4_8MMA_AtomIJNS4_4SM904GMMA25MMA_64x64x16_F32F16F16_SSILNSO_5MajorE0ELSQ_0ELNSO_7ScaleInE1ELSR_1EEEEEENS4_6LayoutINS5_IJSC_SB_SB_EEENS5_IJSB_NSA_ILi0EEESW_EEEEENS5_IJNS4_10UnderscoreESZ_SZ_EEEEENS4_23SM90_TMA_LOAD_MULTICASTENS4_14ComposedLayoutINS4_7SwizzleILi3ELi4ELi3EEENS4_18smem_ptr_flag_bitsILi16EEENSU_INS5_IJNSA_ILi8EEESH_EEENS5_IJSH_SB_EEEEEEEvNS4_8identityENS4_13SM90_TMA_LOADES1C_vS1D_EENS_8epilogue10collective6detail29Sm90TmaWarpSpecializedAdapterINS1H_15DefaultEpilogueISJ_SK_SK_NS1G_6thread17LinearCombinationISJ_Li1EffLNS1L_9ScaleType4KindE0ELNS_15FloatRoundStyleE2ESJ_EENS1_15EpilogueDefaultEEEEEvvEEEEvNT_6ParamsE)
        /*0008*/ 	.word	0x000000a8


	//----- nvinfo : EIATTR_FRAME_SIZE
	.align		4
.L_15:
        /*000c*/ 	.byte	0x04, 0x11
        /*000e*/ 	.short	(.L_17 - .L_16)
	.align		4
.L_16:
        /*0010*/ 	.word	index@(_ZN7cutlass13device_kernelINS_4gemm6kernel13GemmUniversalIN4cute5tupleIJiiiiEEENS1_10collective13CollectiveMmaINS1_34MainloopSm90TmaGmmaWarpSpecializedILi5ENS5_IJNS4_1CILi1EEENSA_ILi2EEESB_EEENS1_35KernelTmaWarpSpecializedCooperativeEEENS5_IJNSA_ILi128EEENSA_ILi64EEESG_EEENS_6half_tENS5_IJlSB_lEEESJ_SK_NS4_8TiledMMAINS4_8MMA_AtomIJNS4_4SM904GMMA25MMA_64x64x16_F32F16F16_SSILNSO_5MajorE0ELSQ_0ELNSO_7ScaleInE1ELSR_1EEEEEENS4_6LayoutINS5_IJSC_SB_SB_EEENS5_IJSB_NSA_ILi0EEESW_EEEEENS5_IJNS4_10UnderscoreESZ_SZ_EEEEENS4_23SM90_TMA_LOAD_MULTICASTENS4_14ComposedLayoutINS4_7SwizzleILi3ELi4ELi3EEENS4_18smem_ptr_flag_bitsILi16EEENSU_INS5_IJNSA_ILi8EEESH_EEENS5_IJSH_SB_EEEEEEEvNS4_8identityENS4_13SM90_TMA_LOADES1C_vS1D_EENS_8epilogue10collective6detail29Sm90TmaWarpSpecializedAdapterINS1H_15DefaultEpilogueISJ_SK_SK_NS1G_6thread17LinearCombinationISJ_Li1EffLNS1L_9ScaleType4KindE0ELNS_15FloatRoundStyleE2ESJ_EENS1_15EpilogueDefaultEEEEEvvEEEEvNT_6ParamsE)
        /*0014*/ 	.word	0x00000000


	//----- nvinfo : EIATTR_MIN_STACK_SIZE
	.align		4
.L_17:
        /*0018*/ 	.byte	0x04, 0x12
        /*001a*/ 	.short	(.L_19 - .L_18)
	.align		4
.L_18:
        /*001c*/ 	.word	index@(_ZN7cutlass13device_kernelINS_4gemm6kernel13GemmUniversalIN4cute5tupleIJiiiiEEENS1_10collective13CollectiveMmaINS1_34MainloopSm90TmaGmmaWarpSpecializedILi5ENS5_IJNS4_1CILi1EEENSA_ILi2EEESB_EEENS1_35KernelTmaWarpSpecializedCooperativeEEENS5_IJNSA_ILi128EEENSA_ILi64EEESG_EEENS_6half_tENS5_IJlSB_lEEESJ_SK_NS4_8TiledMMAINS4_8MMA_AtomIJNS4_4SM904GMMA25MMA_64x64x16_F32F16F16_SSILNSO_5MajorE0ELSQ_0ELNSO_7ScaleInE1ELSR_1EEEEEENS4_6LayoutINS5_IJSC_SB_SB_EEENS5_IJSB_NSA_ILi0EEESW_EEEEENS5_IJNS4_10UnderscoreESZ_SZ_EEEEENS4_23SM90_TMA_LOAD_MULTICASTENS4_14ComposedLayoutINS4_7SwizzleILi3ELi4ELi3EEENS4_18smem_ptr_flag_bitsILi16EEENSU_INS5_IJNSA_ILi8EEESH_EEENS5_IJSH_SB_EEEEEEEvNS4_8identityENS4_13SM90_TMA_LOADES1C_vS1D_EENS_8epilogue10collective6detail29Sm90TmaWarpSpecializedAdapterINS1H_15DefaultEpilogueISJ_SK_SK_NS1G_6thread17LinearCombinationISJ_Li1EffLNS1L_9ScaleType4KindE0ELNS_15FloatRoundStyleE2ESJ_EENS1_15EpilogueDefaultEEEEEvvEEEEvNT_6ParamsE)
        /*0020*/ 	.word	0x00000000
.L_19:


//--------------------- .nv.compat                --------------------------
	.section	.nv.compat,"",@"SHT_CUDA_COMPAT_INFO"
	.align	4
        /*0000*/ 	.byte	0x02, 0x09, 0x01, 0x00, 0x02, 0x02, 0x04, 0x00, 0x02, 0x05, 0x05, 0x00, 0x03, 0x07, 0x01, 0x01
        /*0010*/ 	.byte	0x02, 0x03, 0x01, 0x00, 0x02, 0x06, 0x01, 0x00, 0x04, 0x0b, 0x08, 0x00, 0x00, 0x00, 0x00, 0x00
        /*0020*/ 	.byte	0x00, 0x00, 0x00, 0x00


//--------------------- .nv.info._ZN7cutlass13device_kernelINS_4gemm6kernel13GemmUniversalIN4cute5tupleIJiiiiEEENS1_10collective13CollectiveMmaINS1_34MainloopSm90TmaGmmaWarpSpecializedILi5ENS5_IJNS4_1CILi1EEENSA_ILi2EEESB_EEENS1_35KernelTmaWarpSpecializedCooperativeEEENS5_IJNSA_ILi128EEENSA_ILi64EEESG_EEENS_6half_tENS5_IJlSB_lEEESJ_SK_NS4_8TiledMMAINS4_8MMA_AtomIJNS4_4SM904GMMA25MMA_64x64x16_F32F16F16_SSILNSO_5MajorE0ELSQ_0ELNSO_7ScaleInE1ELSR_1EEEEEENS4_6LayoutINS5_IJSC_SB_SB_EEENS5_IJSB_NSA_ILi0EEESW_EEEEENS5_IJNS4_10UnderscoreESZ_SZ_EEEEENS4_23SM90_TMA_LOAD_MULTICASTENS4_14ComposedLayoutINS4_7SwizzleILi3ELi4ELi3EEENS4_18smem_ptr_flag_bitsILi16EEENSU_INS5_IJNSA_ILi8EEESH_EEENS5_IJSH_SB_EEEEEEEvNS4_8identityENS4_13SM90_TMA_LOADES1C_vS1D_EENS_8epilogue10collective6detail29Sm90TmaWarpSpecializedAdapterINS1H_15DefaultEpilogueISJ_SK_SK_NS1G_6thread17LinearCombinationISJ_Li1EffLNS1L_9ScaleType4KindE0ELNS_15FloatRoundStyleE2ESJ_EENS1_15EpilogueDefaultEEEEEvvEEEEvNT_6ParamsE --------------------------
	.section	.nv.info._ZN7cutlass13device_kernelINS_4gemm6kernel13GemmUniversalIN4cute5tupleIJiiiiEEENS1_10collective13CollectiveMmaINS1_34MainloopSm90TmaGmmaWarpSpecializedILi5ENS5_IJNS4_1CILi1EEENSA_ILi2EEESB_EEENS1_35KernelTmaWarpSpecializedCooperativeEEENS5_IJNSA_ILi128EEENSA_ILi64EEESG_EEENS_6half_tENS5_IJlSB_lEEESJ_SK_NS4_8TiledMMAINS4_8MMA_AtomIJNS4_4SM904GMMA25MMA_64x64x16_F32F16F16_SSILNSO_5MajorE0ELSQ_0ELNSO_7ScaleInE1ELSR_1EEEEEENS4_6LayoutINS5_IJSC_SB_SB_EEENS5_IJSB_NSA_ILi0EEESW_EEEEENS5_IJNS4_10UnderscoreESZ_SZ_EEEEENS4_23SM90_TMA_LOAD_MULTICASTENS4_14ComposedLayoutINS4_7SwizzleILi3ELi4ELi3EEENS4_18smem_ptr_flag_bitsILi16EEENSU_INS5_IJNSA_ILi8EEESH_EEENS5_IJSH_SB_EEEEEEEvNS4_8identityENS4_13SM90_TMA_LOADES1C_vS1D_EENS_8epilogue10collective6detail29Sm90TmaWarpSpecializedAdapterINS1H_15DefaultEpilogueISJ_SK_SK_NS1G_6thread17LinearCombinationISJ_Li1EffLNS1L_9ScaleType4KindE0ELNS_15FloatRoundStyleE2ESJ_EENS1_15EpilogueDefaultEEEEEvvEEEEvNT_6ParamsE,"",@"SHT_CUDA_INFO"
	.sectionflags	@""
	.align	4


	//----- nvinfo : EIATTR_CUDA_API_VERSION
	.align		4
        /*0000*/ 	.byte	0x04, 0x37
        /*0002*/ 	.short	(.L_21 - .L_20)
.L_20:
        /*0004*/ 	.word	0x00000082


	//----- nvinfo : EIATTR_KPARAM_INFO
	.align		4
.L_21:
        /*0008*/ 	.byte	0x04, 0x17
        /*000a*/ 	.short	(.L_23 - .L_22)
.L_22:
        /*000c*/ 	.word	0x00000000
        /*0010*/ 	.short	0x0000
        /*0012*/ 	.short	0x0070
        /*0014*/ 	.byte	0x00, 0xf0, 0x01, 0x10


	//----- nvinfo : EIATTR_SPARSE_MMA_MASK
	.align		4
.L_23:
        /*0018*/ 	.byte	0x03, 0x50
        /*001a*/ 	.short	0x0000


	//----- nvinfo : EIATTR_MAXREG_COUNT
	.align		4
        /*001c*/ 	.byte	0x03, 0x1b
        /*001e*/ 	.short	0x00a8


	//----- nvinfo : EIATTR_NUM_BARRIERS
	.align		4
        /*0020*/ 	.byte	0x02, 0x4c
        /*0022*/ 	.byte	0x01
	.zero		1


	//----- nvinfo : EIATTR_EXTERNS
	.align		4
        /*0024*/ 	.byte	0x04, 0x0f
        /*0026*/ 	.short	(.L_25 - .L_24)


	//   ....[0]....
	.align		4
.L_24:
        /*0028*/ 	.word	index@(__assertfail)


	//----- nvinfo : EIATTR_MERCURY_ISA_VERSION
	.align		4
.L_25:
        /*002c*/ 	.byte	0x03, 0x5f
        /*002e*/ 	.short	0x0101


	//----- nvinfo : EIATTR_INT_WARP_WIDE_INSTR_OFFSETS
	.align		4
        /*0030*/ 	.byte	0x04, 0x31
        /*0032*/ 	.short	(.L_27 - .L_26)


	//   ....[0]....
.L_26:
        /*0034*/ 	.word	0x00000450


	//   ....[1]....
        /*0038*/ 	.word	0x00000470


	//   ....[2]....
        /*003c*/ 	.word	0x00000640


	//   ....[3]....
        /*0040*/ 	.word	0x00002230


	//----- nvinfo : EIATTR_COOP_GROUP_MASK_REGIDS
	.align		4
.L_27:
        /*0044*/ 	.byte	0x04, 0x29
        /*0046*/ 	.short	(.L_29 - .L_28)


	//   ....[0]....
.L_28:
        /*0048*/ 	.word	0xffffffff


	//   ....[1]....
        /*004c*/ 	.word	0xffffffff


	//   ....[2]....
        /*0050*/ 	.word	0xffffffff


	//   ....[3]....
        /*0054*/ 	.word	0xffffffff


	//   ....[4]....
        /*0058*/ 	.word	0xffffffff


	//   ....[5]....
        /*005c*/ 	.word	0xffffffff


	//----- nvinfo : EIATTR_COOP_GROUP_INSTR_OFFSETS
	.align		4
.L_29:
        /*0060*/ 	.byte	0x04, 0x28
        /*0062*/ 	.short	(.L_31 - .L_30)


	//   ....[0]....
.L_30:
        /*0064*/ 	.word	0x00000060


	//   ....[1]....
        /*0068*/ 	.word	0x00000070


	//   ....[2]....
        /*006c*/ 	.word	0x00000130


	//   ....[3]....
        /*0070*/ 	.word	0x000002f0


	//   ....[4]....
        /*0074*/ 	.word	0x000007b0


	//   ....[5]....
        /*0078*/ 	.word	0x00001430


	//----- nvinfo : EIATTR_REG_RECONFIG
	.align		4
.L_31:
        /*007c*/ 	.byte	0x01, 0x54
	.zero		2


	//----- nvinfo : EIATTR_SYSCALL_OFFSETS
	.align		4
        /*0080*/ 	.byte	0x04, 0x46
        /*0082*/ 	.short	(.L_33 - .L_32)


	//   ....[0]....
.L_32:
        /*0084*/ 	.word	0x00001620


	//----- nvinfo : EIATTR_MBARRIER_INSTR_OFFSETS
	.align		4
.L_33:
        /*0088*/ 	.byte	0x04, 0x39
        /*008a*/ 	.short	(.L_35 - .L_34)


	//   ....[0]....
.L_34:
        /*008c*/ 	.word	0x00000230
        /*0090*/ 	.word	0x000000ff
        /*0094*/ 	.word	0x00000000
        /*0098*/ 	.short	0x0100
        /*009a*/ 	.byte	0x08
	.zero		1


	//   ....[1]....
        /*009c*/ 	.word	0x00000240
        /*00a0*/ 	.word	0x000000ff
        /*00a4*/ 	.word	0x00000028
        /*00a8*/ 	.short	0x0100
        /*00aa*/ 	.byte	0x08
	.zero		1


	//   ....[2]....
        /*00ac*/ 	.word	0x00000250
        /*00b0*/ 	.word	0x000000ff
        /*00b4*/ 	.word	0x00000008
        /*00b8*/ 	.short	0x0100
        /*00ba*/ 	.byte	0x08
	.zero		1


	//   ....[3]....
        /*00bc*/ 	.word	0x00000260
        /*00c0*/ 	.word	0x000000ff
        /*00c4*/ 	.word	0x00000030
        /*00c8*/ 	.short	0x0100
        /*00ca*/ 	.byte	0x08
	.zero		1


	//   ....[4]....
        /*00cc*/ 	.word	0x00000270
        /*00d0*/ 	.word	0x000000ff
        /*00d4*/ 	.word	0x00000010
        /*00d8*/ 	.short	0x0100
        /*00da*/ 	.byte	0x08
	.zero		1


	//   ....[5]....
        /*00dc*/ 	.word	0x00000280
        /*00e0*/ 	.word	0x000000ff
        /*00e4*/ 	.word	0x00000038
        /*00e8*/ 	.short	0x0100
        /*00ea*/ 	.byte	0x08
	.zero		1


	//   ....[6]....
        /*00ec*/ 	.word	0x00000290
        /*00f0*/ 	.word	0x000000ff
        /*00f4*/ 	.word	0x00000018
        /*00f8*/ 	.short	0x0100
        /*00fa*/ 	.byte	0x08
	.zero		1


	//   ....[7]....
        /*00fc*/ 	.word	0x000002a0
        /*0100*/ 	.word	0x000000ff
        /*0104*/ 	.word	0x00000040
        /*0108*/ 	.short	0x0100
        /*010a*/ 	.byte	0x08
	.zero		1


	//   ....[8]....
        /*010c*/ 	.word	0x000002b0
        /*0110*/ 	.word	0x000000ff
        /*0114*/ 	.word	0x00000020
        /*0118*/ 	.short	0x0100
        /*011a*/ 	.byte	0x08
	.zero		1


	//   ....[9]....
        /*011c*/ 	.word	0x000002c0
        /*0120*/ 	.word	0x000000ff
        /*0124*/ 	.word	0x00000048
        /*0128*/ 	.short	0x0100
        /*012a*/ 	.byte	0x08
	.zero		1


	//   ....[10]....
        /*012c*/ 	.word	0x000006e0
        /*0130*/ 	.word	0x000000ff
        /*0134*/ 	.word	0x00000060
        /*0138*/ 	.short	0x0100
        /*013a*/ 	.byte	0x06
	.zero		1


	//   ....[11]....
        /*013c*/ 	.word	0x00000760
        /*0140*/ 	.word	0x000000ff
        /*0144*/ 	.word	0x00000068
        /*0148*/ 	.short	0x0100
        /*014a*/ 	.byte	0x06
	.zero		1


	//   ....[12]....
        /*014c*/ 	.word	0x000016e0
        /*0150*/ 	.word	0x00000003
        /*0154*/ 	.word	0x00000000
        /*0158*/ 	.short	0x010a
        /*015a*/ 	.byte	0x3f
	.zero		1


	//   ....[13]....
        /*015c*/ 	.word	0x00001740
        /*0160*/ 	.word	0x00000003
        /*0164*/ 	.word	0x00000000
        /*0168*/ 	.short	0x010a
        /*016a*/ 	.byte	0x3f
	.zero		1


	//   ....[14]....
        /*016c*/ 	.word	0x00001c80
        /*0170*/ 	.word	0x00000005
        /*0174*/ 	.word	0x00000000
        /*0178*/ 	.short	0x010a
        /*017a*/ 	.byte	0x3f
	.zero		1


	//   ....[15]....
        /*017c*/ 	.word	0x00001cc0
        /*0180*/ 	.word	0x00000005
        /*0184*/ 	.word	0x00000000
        /*0188*/ 	.short	0x010a
        /*018a*/ 	.byte	0x3f
	.zero		1


	//   ....[16]....
        /*018c*/ 	.word	0x000020e0
        /*0190*/ 	.word	0x00000004
        /*0194*/ 	.word	0x00000000
        /*0198*/ 	.short	0x0101
        /*019a*/ 	.byte	0x3f
	.zero		1


	//   ....[17]....
        /*019c*/ 	.word	0x000022d0
        /*01a0*/ 	.word	0x00000000
        /*01a4*/ 	.word	0x00000000
        /*01a8*/ 	.short	0x0101
        /*01aa*/ 	.byte	0x3f
	.zero		1


	//   ....[18]....
        /*01ac*/ 	.word	0x00005590
        /*01b0*/ 	.word	0x00000017
        /*01b4*/ 	.word	0x00000028
        /*01b8*/ 	.short	0x010a
        /*01ba*/ 	.byte	0x3f
	.zero		1


	//   ....[19]....
        /*01bc*/ 	.word	0x000059e0
        /*01c0*/ 	.word	0x00000006
        /*01c4*/ 	.word	0x00000068
        /*01c8*/ 	.short	0x0101
        /*01ca*/ 	.byte	0x3f
	.zero		1


	//   ....[20]....
        /*01cc*/ 	.word	0x00006120
        /*01d0*/ 	.word	0x00000007
        /*01d4*/ 	.word	0x00000000
        /*01d8*/ 	.short	0x010a
        /*01da*/ 	.byte	0x3f
	.zero		1


	//   ....[21]....
        /*01dc*/ 	.word	0x000061a0
        /*01e0*/ 	.word	0x00000006
        /*01e4*/ 	.word	0x00000000
        /*01e8*/ 	.short	0x010a
        /*01ea*/ 	.byte	0x3f
	.zero		1


	//   ....[22]....
        /*01ec*/ 	.word	0x00006230
        /*01f0*/ 	.word	0x00000007
        /*01f4*/ 	.word	0x00000000
        /*01f8*/ 	.short	0x010a
        /*01fa*/ 	.byte	0x3f
	.zero		1


	//   ....[23]....
        /*01fc*/ 	.word	0x000062c0
        /*0200*/ 	.word	0x00000006
        /*0204*/ 	.word	0x00000000
        /*0208*/ 	.short	0x010a
        /*020a*/ 	.byte	0x3f
	.zero		1


	//   ....[24]....
        /*020c*/ 	.word	0x00006350
        /*0210*/ 	.word	0x00000005
        /*0214*/ 	.word	0x00000000
        /*0218*/ 	.short	0x010a
        /*021a*/ 	.byte	0x3f
	.zero		1


	//   ....[25]....
        /*021c*/ 	.word	0x000063b0
        /*0220*/ 	.word	0x00000003
        /*0224*/ 	.word	0x00000000
        /*0228*/ 	.short	0x010a
        /*022a*/ 	.byte	0x3f
	.zero		1


	//   ....[26]....
        /*022c*/ 	.word	0x00006400
        /*0230*/ 	.word	0x00000005
        /*0234*/ 	.word	0x00000000
        /*0238*/ 	.short	0x010a
        /*023a*/ 	.byte	0x3f
	.zero		1


	//   ....[27]....
        /*023c*/ 	.word	0x000064d0
        /*0240*/ 	.word	0x00000017
        /*0244*/ 	.word	0x00000028
        /*0248*/ 	.short	0x010a
        /*024a*/ 	.byte	0x3f
	.zero		1


	//   ....[28]....
        /*024c*/ 	.word	0x000065a0
        /*0250*/ 	.word	0x00000007
        /*0254*/ 	.word	0x00000000
        /*0258*/ 	.short	0x010a
        /*025a*/ 	.byte	0x3f
	.zero		1


	//   ....[29]....
        /*025c*/ 	.word	0x000065f0
        /*0260*/ 	.word	0x00000006
        /*0264*/ 	.word	0x00000000
        /*0268*/ 	.short	0x010a
        /*026a*/ 	.byte	0x3f
	.zero		1


	//   ....[30]....
        /*026c*/ 	.word	0x00006640
        /*0270*/ 	.word	0x00000007
        /*0274*/ 	.word	0x00000000
        /*0278*/ 	.short	0x010a
        /*027a*/ 	.byte	0x3f
	.zero		1


	//   ....[31]....
        /*027c*/ 	.word	0x00006690
        /*0280*/ 	.word	0x00000006
        /*0284*/ 	.word	0x00000000
        /*0288*/ 	.short	0x010a
        /*028a*/ 	.byte	0x3f
	.zero		1


	//----- nvinfo : EIATTR_NUM_MBARRIERS
	.align		4
.L_35:
        /*028c*/ 	.byte	0x03, 0x38
        /*028e*/ 	.short	0x000c


	//----- nvinfo : EIATTR_EXIT_INSTR_OFFSETS
	.align		4
        /*0290*/ 	.byte	0x04, 0x1c
        /*0292*/ 	.short	(.L_37 - .L_36)


	//   ....[0]....
.L_36:
        /*0294*/ 	.word	0x00000980


	//   ....[1]....
        /*0298*/ 	.word	0x00001190


	//   ....[2]....
        /*029c*/ 	.word	0x00004d20


	//   ....[3]....
        /*02a0*/ 	.word	0x00005280


	//   ....[4]....
        /*02a4*/ 	.word	0x000063a0


	//----- nvinfo : EIATTR_MAX_THREADS
	.align		4
.L_37:
        /*02a8*/ 	.byte	0x04, 0x05
        /*02aa*/ 	.short	(.L_39 - .L_38)
.L_38:
        /*02ac*/ 	.word	0x00000180
        /*02b0*/ 	.word	0x00000001
        /*02b4*/ 	.word	0x00000001


	//----- nvinfo : EIATTR_CRS_STACK_SIZE
	.align		4
.L_39:
        /*02b8*/ 	.byte	0x04, 0x1e
        /*02ba*/ 	.short	(.L_41 - .L_40)
.L_40:
        /*02bc*/ 	.word	0x00000000


	//----- nvinfo : EIATTR_CBANK_PARAM_SIZE
	.align		4
.L_41:
        /*02c0*/ 	.byte	0x03, 0x19
        /*02c2*/ 	.short	0x0470


	//----- nvinfo : EIATTR_PARAM_CBANK
	.align		4
        /*02c4*/ 	.byte	0x04, 0x0a
        /*02c6*/ 	.short	(.L_43 - .L_42)
	.align		4
.L_42:
        /*02c8*/ 	.word	index@(.nv.constant0._ZN7cutlass13device_kernelINS_4gemm6kernel13GemmUniversalIN4cute5tupleIJiiiiEEENS1_10collective13CollectiveMmaINS1_34MainloopSm90TmaGmmaWarpSpecializedILi5ENS5_IJNS4_1CILi1EEENSA_ILi2EEESB_EEENS1_35KernelTmaWarpSpecializedCooperativeEEENS5_IJNSA_ILi128EEENSA_ILi64EEESG_EEENS_6half_tENS5_IJlSB_lEEESJ_SK_NS4_8TiledMMAINS4_8MMA_AtomIJNS4_4SM904GMMA25MMA_64x64x16_F32F16F16_SSILNSO_5MajorE0ELSQ_0ELNSO_7ScaleInE1ELSR_1EEEEEENS4_6LayoutINS5_IJSC_SB_SB_EEENS5_IJSB_NSA_ILi0EEESW_EEEEENS5_IJNS4_10UnderscoreESZ_SZ_EEEEENS4_23SM90_TMA_LOAD_MULTICASTENS4_14ComposedLayoutINS4_7SwizzleILi3ELi4ELi3EEENS4_18smem_ptr_flag_bitsILi16EEENSU_INS5_IJNSA_ILi8EEESH_EEENS5_IJSH_SB_EEEEEEEvNS4_8identityENS4_13SM90_TMA_LOADES1C_vS1D_EENS_8epilogue10collective6detail29Sm90TmaWarpSpecializedAdapterINS1H_15DefaultEpilogueISJ_SK_SK_NS1G_6thread17LinearCombinationISJ_Li1EffLNS1L_9ScaleType4KindE0ELNS_15FloatRoundStyleE2ESJ_EENS1_15EpilogueDefaultEEEEEvvEEEEvNT_6ParamsE)
        /*02cc*/ 	.short	0x0210
        /*02ce*/ 	.short	0x0470


	//----- nvinfo : EIATTR_SW_WAR
	.align		4
.L_43:
        /*02d0*/ 	.byte	0x04, 0x36
        /*02d2*/ 	.short	(.L_45 - .L_44)
.L_44:
        /*02d4*/ 	.word	0x00000008
.L_45:


//--------------------- .nv.callgraph             --------------------------
	.section	.nv.callgraph,"",@"SHT_CUDA_CALLGRAPH"
	.align	4
	.sectionentsize	8
	.align		4
        /*0000*/ 	.word	0x00000000
	.align		4
        /*0004*/ 	.word	0xffffffff
	.align		4
        /*0008*/ 	.word	index@(_ZN7cutlass13device_kernelINS_4gemm6kernel13GemmUniversalIN4cute5tupleIJiiiiEEENS1_10collective13CollectiveMmaINS1_34MainloopSm90TmaGmmaWarpSpecializedILi5ENS5_IJNS4_1CILi1EEENSA_ILi2EEESB_EEENS1_35KernelTmaWarpSpecializedCooperativeEEENS5_IJNSA_ILi128EEENSA_ILi64EEESG_EEENS_6half_tENS5_IJlSB_lEEESJ_SK_NS4_8TiledMMAINS4_8MMA_AtomIJNS4_4SM904GMMA25MMA_64x64x16_F32F16F16_SSILNSO_5MajorE0ELSQ_0ELNSO_7ScaleInE1ELSR_1EEEEEENS4_6LayoutINS5_IJSC_SB_SB_EEENS5_IJSB_NSA_ILi0EEESW_EEEEENS5_IJNS4_10UnderscoreESZ_SZ_EEEEENS4_23SM90_TMA_LOAD_MULTICASTENS4_14ComposedLayoutINS4_7SwizzleILi3ELi4ELi3EEENS4_18smem_ptr_flag_bitsILi16EEENSU_INS5_IJNSA_ILi8EEESH_EEENS5_IJSH_SB_EEEEEEEvNS4_8identityENS4_13SM90_TMA_LOADES1C_vS1D_EENS_8epilogue10collective6detail29Sm90TmaWarpSpecializedAdapterINS1H_15DefaultEpilogueISJ_SK_SK_NS1G_6thread17LinearCombinationISJ_Li1EffLNS1L_9ScaleType4KindE0ELNS_15FloatRoundStyleE2ESJ_EENS1_15EpilogueDefaultEEEEEvvEEEEvNT_6ParamsE)
	.align		4
        /*000c*/ 	.word	index@(__assertfail)
	.align		4
        /*0010*/ 	.word	0x00000000
	.align		4
        /*0014*/ 	.word	0xfffffffe
	.align		4
        /*0018*/ 	.word	0x00000000
	.align		4
        /*001c*/ 	.word	0xfffffffd
	.align		4
        /*0020*/ 	.word	0x00000000
	.align		4
        /*0024*/ 	.word	0xfffffffc


//--------------------- .nv.constant4             --------------------------
	.section	.nv.constant4,"a",@progbits
	.align	8
	.align		8
.nv.constant4:
        /*0000*/ 	.dword	__assertfail
	.align		8
        /*0008*/ 	.dword	__unnamed_1
	.align		8
        /*0010*/ 	.dword	_ZN39_INTERNAL_289ba54f_4_k_cu_cfb40d79_32144cuda3std3__45__cpo5beginE
	.align		8
        /*0018*/ 	.dword	_ZN39_INTERNAL_289ba54f_4_k_cu_cfb40d79_32144cuda3std3__45__cpo3endE
	.align		8
        /*0020*/ 	.dword	_ZN39_INTERNAL_289ba54f_4_k_cu_cfb40d79_32144cuda3std3__45__cpo6cbeginE
	.align		8
        /*0028*/ 	.dword	_ZN39_INTERNAL_289ba54f_4_k_cu_cfb40d79_32144cuda3std3__45__cpo4cendE
	.align		8
        /*0030*/ 	.dword	_ZN39_INTERNAL_289ba54f_4_k_cu_cfb40d79_32144cuda3std3__441_GLOBAL__N__289ba54f_4_k_cu_cfb40d79_32146ignoreE
	.align		8
        /*0038*/ 	.dword	_ZN39_INTERNAL_289ba54f_4_k_cu_cfb40d79_32144cuda3std3__419piecewise_constructE
	.align		8
        /*0040*/ 	.dword	_ZN39_INTERNAL_289ba54f_4_k_cu_cfb40d79_32144cuda3std3__48in_placeE
	.align		8
        /*0048*/ 	.dword	_ZN39_INTERNAL_289ba54f_4_k_cu_cfb40d79_32144cuda3std6ranges3__45__cpo4swapE
	.align		8
        /*0050*/ 	.dword	_ZN39_INTERNAL_289ba54f_4_k_cu_cfb40d79_32144cuda3std6ranges3__45__cpo9iter_moveE
	.align		8
        /*0058*/ 	.dword	_ZN39_INTERNAL_289ba54f_4_k_cu_cfb40d79_32144cute7productE
	.align		8
        /*0060*/ 	.dword	_ZN39_INTERNAL_289ba54f_4_k_cu_cfb40d79_32144cute1_E
	.align		8
        /*0068*/ 	.dword	$str$22
	.align		8
        /*0070*/ 	.dword	$str$23


//--------------------- .text._ZN7cutlass13device_kernelINS_4gemm6kernel13GemmUniversalIN4cute5tupleIJiiiiEEENS1_10collective13CollectiveMmaINS1_34MainloopSm90TmaGmmaWarpSpecializedILi5ENS5_IJNS4_1CILi1EEENSA_ILi2EEESB_EEENS1_35KernelTmaWarpSpecializedCooperativeEEENS5_IJNSA_ILi128EEENSA_ILi64EEESG_EEENS_6half_tENS5_IJlSB_lEEESJ_SK_NS4_8TiledMMAINS4_8MMA_AtomIJNS4_4SM904GMMA25MMA_64x64x16_F32F16F16_SSILNSO_5MajorE0ELSQ_0ELNSO_7ScaleInE1ELSR_1EEEEEENS4_6LayoutINS5_IJSC_SB_SB_EEENS5_IJSB_NSA_ILi0EEESW_EEEEENS5_IJNS4_10UnderscoreESZ_SZ_EEEEENS4_23SM90_TMA_LOAD_MULTICASTENS4_14ComposedLayoutINS4_7SwizzleILi3ELi4ELi3EEENS4_18smem_ptr_flag_bitsILi16EEENSU_INS5_IJNSA_ILi8EEESH_EEENS5_IJSH_SB_EEEEEEEvNS4_8identityENS4_13SM90_TMA_LOADES1C_vS1D_EENS_8epilogue10collective6detail29Sm90TmaWarpSpecializedAdapterINS1H_15DefaultEpilogueISJ_SK_SK_NS1G_6thread17LinearCombinationISJ_Li1EffLNS1L_9ScaleType4KindE0ELNS_15FloatRoundStyleE2ESJ_EENS1_15EpilogueDefaultEEEEEvvEEEEvNT_6ParamsE --------------------------
	.section	.text._ZN7cutlass13device_kernelINS_4gemm6kernel13GemmUniversalIN4cute5tupleIJiiiiEEENS1_10collective13CollectiveMmaINS1_34MainloopSm90TmaGmmaWarpSpecializedILi5ENS5_IJNS4_1CILi1EEENSA_ILi2EEESB_EEENS1_35KernelTmaWarpSpecializedCooperativeEEENS5_IJNSA_ILi128EEENSA_ILi64EEESG_EEENS_6half_tENS5_IJlSB_lEEESJ_SK_NS4_8TiledMMAINS4_8MMA_AtomIJNS4_4SM904GMMA25MMA_64x64x16_F32F16F16_SSILNSO_5MajorE0ELSQ_0ELNSO_7ScaleInE1ELSR_1EEEEEENS4_6LayoutINS5_IJSC_SB_SB_EEENS5_IJSB_NSA_ILi0EEESW_EEEEENS5_IJNS4_10UnderscoreESZ_SZ_EEEEENS4_23SM90_TMA_LOAD_MULTICASTENS4_14ComposedLayoutINS4_7SwizzleILi3ELi4ELi3EEENS4_18smem_ptr_flag_bitsILi16EEENSU_INS5_IJNSA_ILi8EEESH_EEENS5_IJSH_SB_EEEEEEEvNS4_8identityENS4_13SM90_TMA_LOADES1C_vS1D_EENS_8epilogue10collective6detail29Sm90TmaWarpSpecializedAdapterINS1H_15DefaultEpilogueISJ_SK_SK_NS1G_6thread17LinearCombinationISJ_Li1EffLNS1L_9ScaleType4KindE0ELNS_15FloatRoundStyleE2ESJ_EENS1_15EpilogueDefaultEEEEEvvEEEEvNT_6ParamsE,"ax",@progbits
	.align	128
.text._ZN7cutlass13device_kernelINS_4gemm6kernel13GemmUniversalIN4cute5tupleIJiiiiEEENS1_10collective13CollectiveMmaINS1_34MainloopSm90TmaGmmaWarpSpecializedILi5ENS5_IJNS4_1CILi1EEENSA_ILi2EEESB_EEENS1_35KernelTmaWarpSpecializedCooperativeEEENS5_IJNSA_ILi128EEENSA_ILi64EEESG_EEENS_6half_tENS5_IJlSB_lEEESJ_SK_NS4_8TiledMMAINS4_8MMA_AtomIJNS4_4SM904GMMA25MMA_64x64x16_F32F16F16_SSILNSO_5MajorE0ELSQ_0ELNSO_7ScaleInE1ELSR_1EEEEEENS4_6LayoutINS5_IJSC_SB_SB_EEENS5_IJSB_NSA_ILi0EEESW_EEEEENS5_IJNS4_10UnderscoreESZ_SZ_EEEEENS4_23SM90_TMA_LOAD_MULTICASTENS4_14ComposedLayoutINS4_7SwizzleILi3ELi4ELi3EEENS4_18smem_ptr_flag_bitsILi16EEENSU_INS5_IJNSA_ILi8EEESH_EEENS5_IJSH_SB_EEEEEEEvNS4_8identityENS4_13SM90_TMA_LOADES1C_vS1D_EENS_8epilogue10collective6detail29Sm90TmaWarpSpecializedAdapterINS1H_15DefaultEpilogueISJ_SK_SK_NS1G_6thread17LinearCombinationISJ_Li1EffLNS1L_9ScaleType4KindE0ELNS_15FloatRoundStyleE2ESJ_EENS1_15EpilogueDefaultEEEEEvvEEEEvNT_6ParamsE:
        .type           _ZN7cutlass13device_kernelINS_4gemm6kernel13GemmUniversalIN4cute5tupleIJiiiiEEENS1_10collective13CollectiveMmaINS1_34MainloopSm90TmaGmmaWarpSpecializedILi5ENS5_IJNS4_1CILi1EEENSA_ILi2EEESB_EEENS1_35KernelTmaWarpSpecializedCooperativeEEENS5_IJNSA_ILi128EEENSA_ILi64EEESG_EEENS_6half_tENS5_IJlSB_lEEESJ_SK_NS4_8TiledMMAINS4_8MMA_AtomIJNS4_4SM904GMMA25MMA_64x64x16_F32F16F16_SSILNSO_5MajorE0ELSQ_0ELNSO_7ScaleInE1ELSR_1EEEEEENS4_6LayoutINS5_IJSC_SB_SB_EEENS5_IJSB_NSA_ILi0EEESW_EEEEENS5_IJNS4_10UnderscoreESZ_SZ_EEEEENS4_23SM90_TMA_LOAD_MULTICASTENS4_14ComposedLayoutINS4_7SwizzleILi3ELi4ELi3EEENS4_18smem_ptr_flag_bitsILi16EEENSU_INS5_IJNSA_ILi8EEESH_EEENS5_IJSH_SB_EEEEEEEvNS4_8identityENS4_13SM90_TMA_LOADES1C_vS1D_EENS_8epilogue10collective6detail29Sm90TmaWarpSpecializedAdapterINS1H_15DefaultEpilogueISJ_SK_SK_NS1G_6thread17LinearCombinationISJ_Li1EffLNS1L_9ScaleType4KindE0ELNS_15FloatRoundStyleE2ESJ_EENS1_15EpilogueDefaultEEEEEvvEEEEvNT_6ParamsE,@function
        .size           _ZN7cutlass13device_kernelINS_4gemm6kernel13GemmUniversalIN4cute5tupleIJiiiiEEENS1_10collective13CollectiveMmaINS1_34MainloopSm90TmaGmmaWarpSpecializedILi5ENS5_IJNS4_1CILi1EEENSA_ILi2EEESB_EEENS1_35KernelTmaWarpSpecializedCooperativeEEENS5_IJNSA_ILi128EEENSA_ILi64EEESG_EEENS_6half_tENS5_IJlSB_lEEESJ_SK_NS4_8TiledMMAINS4_8MMA_AtomIJNS4_4SM904GMMA25MMA_64x64x16_F32F16F16_SSILNSO_5MajorE0ELSQ_0ELNSO_7ScaleInE1ELSR_1EEEEEENS4_6LayoutINS5_IJSC_SB_SB_EEENS5_IJSB_NSA_ILi0EEESW_EEEEENS5_IJNS4_10UnderscoreESZ_SZ_EEEEENS4_23SM90_TMA_LOAD_MULTICASTENS4_14ComposedLayoutINS4_7SwizzleILi3ELi4ELi3EEENS4_18smem_ptr_flag_bitsILi16EEENSU_INS5_IJNSA_ILi8EEESH_EEENS5_IJSH_SB_EEEEEEEvNS4_8identityENS4_13SM90_TMA_LOADES1C_vS1D_EENS_8epilogue10collective6detail29Sm90TmaWarpSpecializedAdapterINS1H_15DefaultEpilogueISJ_SK_SK_NS1G_6thread17LinearCombinationISJ_Li1EffLNS1L_9ScaleType4KindE0ELNS_15FloatRoundStyleE2ESJ_EENS1_15EpilogueDefaultEEEEEvvEEEEvNT_6ParamsE,(.L_x_135 - _ZN7cutlass13device_kernelINS_4gemm6kernel13GemmUniversalIN4cute5tupleIJiiiiEEENS1_10collective13CollectiveMmaINS1_34MainloopSm90TmaGmmaWarpSpecializedILi5ENS5_IJNS4_1CILi1EEENSA_ILi2EEESB_EEENS1_35KernelTmaWarpSpecializedCooperativeEEENS5_IJNSA_ILi128EEENSA_ILi64EEESG_EEENS_6half_tENS5_IJlSB_lEEESJ_SK_NS4_8TiledMMAINS4_8MMA_AtomIJNS4_4SM904GMMA25MMA_64x64x16_F32F16F16_SSILNSO_5MajorE0ELSQ_0ELNSO_7ScaleInE1ELSR_1EEEEEENS4_6LayoutINS5_IJSC_SB_SB_EEENS5_IJSB_NSA_ILi0EEESW_EEEEENS5_IJNS4_10UnderscoreESZ_SZ_EEEEENS4_23SM90_TMA_LOAD_MULTICASTENS4_14ComposedLayoutINS4_7SwizzleILi3ELi4ELi3EEENS4_18smem_ptr_flag_bitsILi16EEENSU_INS5_IJNSA_ILi8EEESH_EEENS5_IJSH_SB_EEEEEEEvNS4_8identityENS4_13SM90_TMA_LOADES1C_vS1D_EENS_8epilogue10collective6detail29Sm90TmaWarpSpecializedAdapterINS1H_15DefaultEpilogueISJ_SK_SK_NS1G_6thread17LinearCombinationISJ_Li1EffLNS1L_9ScaleType4KindE0ELNS_15FloatRoundStyleE2ESJ_EENS1_15EpilogueDefaultEEEEEvvEEEEvNT_6ParamsE)
        .other          _ZN7cutlass13device_kernelINS_4gemm6kernel13GemmUniversalIN4cute5tupleIJiiiiEEENS1_10collective13CollectiveMmaINS1_34MainloopSm90TmaGmmaWarpSpecializedILi5ENS5_IJNS4_1CILi1EEENSA_ILi2EEESB_EEENS1_35KernelTmaWarpSpecializedCooperativeEEENS5_IJNSA_ILi128EEENSA_ILi64EEESG_EEENS_6half_tENS5_IJlSB_lEEESJ_SK_NS4_8TiledMMAINS4_8MMA_AtomIJNS4_4SM904GMMA25MMA_64x64x16_F32F16F16_SSILNSO_5MajorE0ELSQ_0ELNSO_7ScaleInE1ELSR_1EEEEEENS4_6LayoutINS5_IJSC_SB_SB_EEENS5_IJSB_NSA_ILi0EEESW_EEEEENS5_IJNS4_10UnderscoreESZ_SZ_EEEEENS4_23SM90_TMA_LOAD_MULTICASTENS4_14ComposedLayoutINS4_7SwizzleILi3ELi4ELi3EEENS4_18smem_ptr_flag_bitsILi16EEENSU_INS5_IJNSA_ILi8EEESH_EEENS5_IJSH_SB_EEEEEEEvNS4_8identityENS4_13SM90_TMA_LOADES1C_vS1D_EENS_8epilogue10collective6detail29Sm90TmaWarpSpecializedAdapterINS1H_15DefaultEpilogueISJ_SK_SK_NS1G_6thread17LinearCombinationISJ_Li1EffLNS1L_9ScaleType4KindE0ELNS_15FloatRoundStyleE2ESJ_EENS1_15EpilogueDefaultEEEEEvvEEEEvNT_6ParamsE,@"STO_CUDA_ENTRY STV_DEFAULT"
_ZN7cutlass13device_kernelINS_4gemm6kernel13GemmUniversalIN4cute5tupleIJiiiiEEENS1_10collective13CollectiveMmaINS1_34MainloopSm90TmaGmmaWarpSpecializedILi5ENS5_IJNS4_1CILi1EEENSA_ILi2EEESB_EEENS1_35KernelTmaWarpSpecializedCooperativeEEENS5_IJNSA_ILi128EEENSA_ILi64EEESG_EEENS_6half_tENS5_IJlSB_lEEESJ_SK_NS4_8TiledMMAINS4_8MMA_AtomIJNS4_4SM904GMMA25MMA_64x64x16_F32F16F16_SSILNSO_5MajorE0ELSQ_0ELNSO_7ScaleInE1ELSR_1EEEEEENS4_6LayoutINS5_IJSC_SB_SB_EEENS5_IJSB_NSA_ILi0EEESW_EEEEENS5_IJNS4_10UnderscoreESZ_SZ_EEEEENS4_23SM90_TMA_LOAD_MULTICASTENS4_14ComposedLayoutINS4_7SwizzleILi3ELi4ELi3EEENS4_18smem_ptr_flag_bitsILi16EEENSU_INS5_IJNSA_ILi8EEESH_EEENS5_IJSH_SB_EEEEEEEvNS4_8identityENS4_13SM90_TMA_LOADES1C_vS1D_EENS_8epilogue10collective6detail29Sm90TmaWarpSpecializedAdapterINS1H_15DefaultEpilogueISJ_SK_SK_NS1G_6thread17LinearCombinationISJ_Li1EffLNS1L_9ScaleType4KindE0ELNS_15FloatRoundStyleE2ESJ_EENS1_15EpilogueDefaultEEEEEvvEEEEvNT_6ParamsE:
[----:B------:R-:W0:Y:S01]  /*0000*/  LDC R1, c[0x0][0x28] ;  /* 0x00000a00ff017b82 */ /* 0x000e220000000800 */
[----:B------:R-:W1:Y:S01]  /*0010*/  S2R R62, SR_TID.X ;  /* 0x00000000003e7919 */ /* 0x000e620000002100 */
[----:B------:R-:W-:Y:S01]  /*0020*/  ELECT P0, URZ, PT ;  /* 0x00000000003f782f */ /* 0x000fe20003800000 */
[----:B------:R-:W-:Y:S01]  /*0030*/  BSSY B0, `(.L_x_0) ;  /* 0x000000f000007945 */ /* 0x000fe20003800000 */
[--C-:B-1----:R-:W-:Y:S02]  /*0040*/  SHF.R.U32.HI R0, RZ, 0x5, R62.reuse ;  /* 0x00000005ff007819 */ /* 0x102fe4000001163e */
[----:B------:R-:W-:-:S03]  /*0050*/  SHF.R.U32.HI R6, RZ, 0x7, R62 ;  /* 0x00000007ff067819 */ /* 0x000fc6000001163e */
[----:B------:R-:W1:Y:S04]  /*0060*/  SHFL.IDX PT, R3, R0, RZ, 0x1f ;  /* 0x00001fff00037589 */ /* 0x000e6800000e0000 */
[----:B------:R2:W3:Y:S01]  /*0070*/  SHFL.IDX PT, R2, R6, RZ, 0x1f ;  /* 0x00001fff06027589 */ /* 0x0004e200000e0000 */
[----:B-1----:R-:W-:-:S13]  /*0080*/  ISETP.NE.OR P0, PT, R3, RZ, !P0 ;  /* 0x000000ff0300720c */ /* 0x002fda0004705670 */
[----:B0-23--:R-:W-:Y:S05]  /*0090*/  @P0 BRA `(.L_x_1) ;  /* 0x0000000000200947 */ /* 0x00dfea0003800000 */
[----:B------:R-:W-:Y:S02]  /*00a0*/  ULDC.64 UR4, c[0x0][0x198] ;  /* 0x0000660000047ab9 */ /* 0x000fe40000000a00 */
[----:B------:R-:W-:Y:S02]  /*00b0*/  UIADD3 UR6, UP0, UR4, 0xf0, URZ ;  /* 0x000000f004067890 */ /* 0x000fe4000ff1e03f */
[----:B------:R-:W-:Y:S02]  /*00c0*/  UIADD3 UR4, UP1, UR4, 0x1f0, URZ ;  /* 0x000001f004047890 */ /* 0x000fe4000ff3e03f */
[----:B------:R-:W-:Y:S02]  /*00d0*/  UIADD3.X UR7, URZ, UR5, URZ, UP0, !UPT ;  /* 0x000000053f077290 */ /* 0x000fe400087fe43f */
[----:B------:R-:W-:-:S07]  /*00e0*/  UIADD3.X UR5, URZ, UR5, URZ, UP1, !UPT ;  /* 0x000000053f057290 */ /* 0x000fce0008ffe43f */
[----:B------:R0:W-:Y:S02]  /*00f0*/  UTMACCTL.PF [UR6] ;  /* 0x00000000060079b9 */ /* 0x0001e40008040000 */
[----:B------:R0:W-:Y:S02]  /*0100*/  UTMACCTL.PF [UR4] ;  /* 0x00000000040079b9 */ /* 0x0001e40008040000 */
[----:B0-----:R-:W-:Y:S01]  /*0110*/  NOP ;  /* 0x0000000000007918 */ /* 0x001fe20000000000 */
.L_x_1:
[----:B------:R-:W-:Y:S05]  /*0120*/  BSYNC B0 ;  /* 0x0000000000007941 */ /* 0x000fea0003800000 */
.L_x_0:
[----:B------:R-:W0:Y:S02]  /*0130*/  SHFL.IDX PT, R5, R0, RZ, 0x1f ;  /* 0x00001fff00057589 */ /* 0x000e2400000e0000 */
[----:B0-----:R-:W-:-:S13]  /*0140*/  ISETP.NE.AND P0, PT, R5, RZ, PT ;  /* 0x000000ff0500720c */ /* 0x001fda0003f05270 */
[----:B------:R-:W-:Y:S05]  /*0150*/  @P0 BRA `(.L_x_2) ;  /* 0x0000000000600947 */ /* 0x000fea0003800000 */
[----:B------:R-:W0:Y:S01]  /*0160*/  S2UR UR8, SR_CgaCtaId ;  /* 0x00000000000879c3 */ /* 0x000e220000008800 */
[----:B------:R-:W-:Y:S01]  /*0170*/  UMOV UR4, 0x400 ;  /* 0x0000040000047882 */ /* 0x000fe20000000000 */
[----:B------:R-:W-:Y:S01]  /*0180*/  UMOV UR5, 0x1 ;  /* 0x0000000100057882 */ /* 0x000fe20000000000 */
[----:B------:R-:W-:Y:S01]  /*0190*/  UMOV UR6, 0x4 ;  /* 0x0000000400067882 */ /* 0x000fe20000000000 */
[----:B------:R-:W-:Y:S01]  /*01a0*/  ELECT P0, URZ, PT ;  /* 0x00000000003f782f */ /* 0x000fe20003800000 */
[----:B------:R-:W-:-:S04]  /*01b0*/  UIADD3 UR6, -UR6, 0x100000, URZ ;  /* 0x0010000006067890 */ /* 0x000fc8000fffe13f */
[----:B------:R-:W-:Y:S02]  /*01c0*/  USHF.L.U32 UR7, UR6, 0xb, URZ ;  /* 0x0000000b06077899 */ /* 0x000fe4000800063f */
[----:B------:R-:W-:Y:S02]  /*01d0*/  USHF.L.U32 UR6, UR6, 0x1, URZ ;  /* 0x0000000106067899 */ /* 0x000fe4000800063f */
[----:B0-----:R-:W-:Y:S02]  /*01e0*/  ULEA UR8, UR8, UR4, 0x18 ;  /* 0x0000000408087291 */ /* 0x001fe4000f8ec03f */
[----:B------:R-:W-:-:S04]  /*01f0*/  UIADD3 UR4, -UR5, 0x100000, URZ ;  /* 0x0010000005047890 */ /* 0x000fc8000fffe13f */
[----:B------:R-:W-:Y:S02]  /*0200*/  USHF.L.U32 UR5, UR4, 0xb, URZ ;  /* 0x0000000b04057899 */ /* 0x000fe4000800063f */
[----:B------:R-:W-:Y:S01]  /*0210*/  USHF.L.U32 UR4, UR4, 0x1, URZ ;  /* 0x0000000104047899 */ /* 0x000fe2000800063f */
[----:B------:R-:W0:Y:S11]  /*0220*/  FENCE.VIEW.ASYNC.S ;  /* 0x00000000000073c6 */ /* 0x000e360000000000 */
[----:B0-----:R0:W1:Y:S01]  /*0230*/  SYNCS.EXCH.64 URZ, [UR8], UR4 ;  /* 0x00000004083f75b2 */ /* 0x0010620008000100 */
[----:B------:R0:W2:Y:S01]  /*0240*/  SYNCS.EXCH.64 URZ, [UR8+0x28], UR6 ;  /* 0x00002806083f75b2 */ /* 0x0000a20008000100 */
[----:B------:R0:W3:Y:S01]  /*0250*/  SYNCS.EXCH.64 URZ, [UR8+0x8], UR4 ;  /* 0x00000804083f75b2 */ /* 0x0000e20008000100 */
[----:B------:R0:W4:Y:S01]  /*0260*/  SYNCS.EXCH.64 URZ, [UR8+0x30], UR6 ;  /* 0x00003006083f75b2 */ /* 0x0001220008000100 */
[----:B------:R0:W0:Y:S01]  /*0270*/  SYNCS.EXCH.64 URZ, [UR8+0x10], UR4 ;  /* 0x00001004083f75b2 */ /* 0x0000220008000100 */
[----:B------:R0:W0:Y:S01]  /*0280*/  SYNCS.EXCH.64 URZ, [UR8+0x38], UR6 ;  /* 0x00003806083f75b2 */ /* 0x0000220008000100 */
[----:B------:R0:W0:Y:S01]  /*0290*/  SYNCS.EXCH.64 URZ, [UR8+0x18], UR4 ;  /* 0x00001804083f75b2 */ /* 0x0000220008000100 */
[----:B------:R0:W0:Y:S01]  /*02a0*/  SYNCS.EXCH.64 URZ, [UR8+0x40], UR6 ;  /* 0x00004006083f75b2 */ /* 0x0000220008000100 */
[----:B------:R0:W0:Y:S01]  /*02b0*/  SYNCS.EXCH.64 URZ, [UR8+0x20], UR4 ;  /* 0x00002004083f75b2 */ /* 0x0000220008000100 */
[----:B------:R0:W0:Y:S01]  /*02c0*/  SYNCS.EXCH.64 URZ, [UR8+0x48], UR6 ;  /* 0x00004806083f75b2 */ /* 0x0000220008000100 */
[----:B------:R-:W-:Y:S01]  /*02d0*/  NOP ;  /* 0x0000000000007918 */ /* 0x000fe20000000000 */
.L_x_2:
[----:B------:R-:W-:Y:S01]  /*02e0*/  SHF.R.S32.HI R7, RZ, 0x1f, R62 ;  /* 0x0000001fff077819 */ /* 0x000fe2000001143e */
[----:B------:R-:W5:Y:S01]  /*02f0*/  SHFL.IDX PT, R0, R0, RZ, 0x1f ;  /* 0x00001fff00007589 */ /* 0x000f6200000e0000 */
[----:B0-----:R-:W0:Y:S01]  /*0300*/  S2UR UR8, SR_CTAID.X ;  /* 0x00000000000879c3 */ /* 0x001e220000002500 */
[----:B------:R-:W-:Y:S02]  /*0310*/  ELECT P0, URZ, PT ;  /* 0x00000000003f782f */ /* 0x000fe40003800000 */
[----:B------:R-:W-:Y:S01]  /*0320*/  LEA.HI R7, R7, R62, RZ, 0x7 ;  /* 0x0000003e07077211 */ /* 0x000fe200078f38ff */
[----:B------:R-:W1:Y:S01]  /*0330*/  S2R R4, SR_CTAID.Y ;  /* 0x0000000000047919 */ /* 0x000e620000002600 */
[----:B------:R-:W-:Y:S01]  /*0340*/  ULDC UR4, c[0x0][0x154] ;  /* 0x0000550000047ab9 */ /* 0x000fe20000000800 */
[----:B------:R-:W-:Y:S01]  /*0350*/  NOP ;  /* 0x0000000000007918 */ /* 0x000fe20000000000 */
[----:B------:R-:W-:Y:S01]  /*0360*/  LOP3.LUT R7, R7, 0xffffff80, RZ, 0xc0, !PT ;  /* 0xffffff8007077812 */ /* 0x000fe200078ec0ff */
[----:B------:R-:W-:Y:S01]  /*0370*/  NOP ;  /* 0x0000000000007918 */ /* 0x000fe20000000000 */
[----:B------:R-:W2:Y:S03]  /*0380*/  LDC R14, c[0x0][0x140] ;  /* 0x00005000ff0e7b82 */ /* 0x000ea60000000800 */
[----:B------:R-:W-:-:S05]  /*0390*/  IMAD.IADD R7, R62, 0x1, -R7 ;  /* 0x000000013e077824 */ /* 0x000fca00078e0a07 */
[----:B------:R-:W-:Y:S01]  /*03a0*/  SHF.R.S32.HI R8, RZ, 0x1f, R7 ;  /* 0x0000001fff087819 */ /* 0x000fe20000011407 */
[----:B------:R-:W3:Y:S01]  /*03b0*/  LDC R12, c[0x0][0x144] ;  /* 0x00005100ff0c7b82 */ /* 0x000ee20000000800 */
[----:B------:R-:W-:Y:S02]  /*03c0*/  LOP3.LUT P2, RZ, R7, 0x7, RZ, 0xc0, !PT ;  /* 0x0000000707ff7812 */ /* 0x000fe4000784c0ff */
[----:B------:R-:W-:Y:S02]  /*03d0*/  LEA.HI R8, R8, R7, RZ, 0x3 ;  /* 0x0000000708087211 */ /* 0x000fe400078f18ff */
[----:B-----5:R-:W-:Y:S02]  /*03e0*/  ISETP.NE.OR P0, PT, R0, RZ, !P0 ;  /* 0x000000ff0000720c */ /* 0x020fe40004705670 */
[--C-:B------:R-:W-:Y:S02]  /*03f0*/  SHF.R.S32.HI R0, RZ, 0x3, R8.reuse ;  /* 0x00000003ff007819 */ /* 0x100fe40000011408 */
[----:B------:R-:W-:-:S02]  /*0400*/  SHF.R.S32.HI R9, RZ, 0x1f, R8 ;  /* 0x0000001fff097819 */ /* 0x000fc40000011408 */
[----:B------:R-:W-:Y:S02]  /*0410*/  SHF.R.S32.HI R8, RZ, 0x1f, R5 ;  /* 0x0000001fff087819 */ /* 0x000fe40000011405 */
[----:B------:R-:W-:Y:S02]  /*0420*/  LEA.HI R9, R9, R0, RZ, 0x2 ;  /* 0x0000000009097211 */ /* 0x000fe400078f10ff */
[----:B------:R-:W-:Y:S02]  /*0430*/  LEA.HI R8, R8, R5, RZ, 0x2 ;  /* 0x0000000508087211 */ /* 0x000fe400078f10ff */
[----:B-1----:R-:W-:Y:S01]  /*0440*/  I2FP.F32.U32 R11, R4 ;  /* 0x00000004000b7245 */ /* 0x002fe20000201000 */
[----:B------:R-:W-:Y:S01]  /*0450*/  VOTEU.ALL UP0, P0 ;  /* 0x00000000003f7886 */ /* 0x000fe20000000000 */
[----:B------:R-:W-:Y:S01]  /*0460*/  LOP3.LUT R10, R8, 0x3ffffffc, RZ, 0xc0, !PT ;  /* 0x3ffffffc080a7812 */ /* 0x000fe200078ec0ff */
[----:B------:R-:W-:Y:S01]  /*0470*/  VOTEU.ALL UP1, P0 ;  /* 0x00000000003f7886 */ /* 0x000fe20000020000 */
[----:B------:R-:W-:Y:S01]  /*0480*/  LOP3.LUT R9, R9, 0xfffffffc, RZ, 0xc0, !PT ;  /* 0xfffffffc09097812 */ /* 0x000fe200078ec0ff */
[----:B------:R-:W-:Y:S01]  /*0490*/  FMUL R13, R11, UR4 ;  /* 0x000000040b0d7c20 */ /* 0x000fe20008400000 */
[----:B------:R-:W1:Y:S01]  /*04a0*/  @!UP0 S2UR UR7, SR_CgaCtaId ;  /* 0x00000000000789c3 */ /* 0x000e620000008800 */
[----:B------:R-:W-:Y:S01]  /*04b0*/  IMAD.IADD R11, R5, 0x1, -R10 ;  /* 0x00000001050b7824 */ /* 0x000fe200078e0a0a */
[----:B0-----:R-:W-:Y:S01]  /*04c0*/  I2FP.F32.U32 R10, UR8 ;  /* 0x00000008000a7c45 */ /* 0x001fe20008201000 */
[----:B------:R-:W-:Y:S01]  /*04d0*/  IMAD.IADD R8, R0, 0x1, -R9 ;  /* 0x0000000100087824 */ /* 0x000fe200078e0a09 */
[----:B------:R-:W-:Y:S01]  /*04e0*/  ULDC UR4, c[0x0][0x150] ;  /* 0x0000540000047ab9 */ /* 0x000fe20000000800 */
[----:B------:R-:W0:Y:S01]  /*04f0*/  F2I.U32.TRUNC.NTZ R13, R13 ;  /* 0x0000000d000d7305 */ /* 0x000e22000020f000 */
[----:B------:R-:W-:Y:S01]  /*0500*/  SHF.R.S32.HI R0, RZ, 0x1f, R3 ;  /* 0x0000001fff007819 */ /* 0x000fe20000011403 */
[----:B------:R-:W-:Y:S01]  /*0510*/  FMUL R10, R10, UR4 ;  /* 0x000000040a0a7c20 */ /* 0x000fe20008400000 */
[----:B------:R-:W5:Y:S01]  /*0520*/  LDC R9, c[0x0][0x148] ;  /* 0x00005200ff097b82 */ /* 0x000f620000000800 */
[----:B------:R-:W-:Y:S01]  /*0530*/  IMAD R8, R11, 0x4, R8 ;  /* 0x000000040b087824 */ /* 0x000fe200078e0208 */
[----:B------:R-:W-:Y:S01]  /*0540*/  LEA.HI R0, R0, R3, RZ, 0x2 ;  /* 0x0000000300007211 */ /* 0x000fe200078f10ff */
[----:B------:R-:W-:Y:S01]  /*0550*/  UMOV UR4, 0x20 ;  /* 0x0000002000047882 */ /* 0x000fe20000000000 */
[----:B------:R-:W-:Y:S01]  /*0560*/  @!UP0 UMOV UR6, 0x400 ;  /* 0x0000040000068882 */ /* 0x000fe20000000000 */
[----:B------:R-:W4:Y:S01]  /*0570*/  F2I.U32.TRUNC.NTZ R10, R10 ;  /* 0x0000000a000a7305 */ /* 0x000f22000020f000 */
[----:B------:R-:W-:Y:S01]  /*0580*/  LOP3.LUT R0, R0, 0xfffffffc, RZ, 0xc0, !PT ;  /* 0xfffffffc00007812 */ /* 0x000fe200078ec0ff */
[----:B------:R-:W-:Y:S01]  /*0590*/  IMAD.SHL.U32 R19, R8, 0x4, RZ ;  /* 0x0000000408137824 */ /* 0x000fe200078e00ff */
[----:B------:R-:W-:-:S04]  /*05a0*/  @!UP0 UIADD3 UR4, -UR4, 0x100000, URZ ;  /* 0x0010000004048890 */ /* 0x000fc8000fffe13f */
[----:B------:R-:W-:Y:S02]  /*05b0*/  @!UP0 USHF.L.U32 UR5, UR4, 0xb, URZ ;  /* 0x0000000b04058899 */ /* 0x000fe4000800063f */
[----:B------:R-:W-:Y:S01]  /*05c0*/  @!UP0 USHF.L.U32 UR4, UR4, 0x1, URZ ;  /* 0x0000000104048899 */ /* 0x000fe2000800063f */
[----:B--2---:R-:W-:Y:S01]  /*05d0*/  ISETP.EQ.U32.AND P3, PT, R14, 0x1, PT ;  /* 0x000000010e00780c */ /* 0x004fe20003f62070 */
[----:B------:R-:W-:Y:S01]  /*05e0*/  IMAD.IADD R3, R3, 0x1, -R0 ;  /* 0x0000000103037824 */ /* 0x000fe200078e0a00 */
[----:B------:R-:W-:Y:S01]  /*05f0*/  LOP3.LUT R19, R8, 0xc, R19, 0x78, !PT ;  /* 0x0000000c08137812 */ /* 0x000fe200078e7813 */
[----:B0-----:R-:W-:Y:S02]  /*0600*/  IMAD.MOV R20, RZ, RZ, -R13 ;  /* 0x000000ffff147224 */ /* 0x001fe400078e0a0d */
[----:B------:R-:W-:Y:S01]  /*0610*/  VIADD R8, R2, 0xffffffff ;  /* 0xffffffff02087836 */ /* 0x000fe20000000000 */
[----:B-1----:R-:W-:Y:S01]  /*0620*/  @!UP0 ULEA UR6, UR7, UR6, 0x18 ;  /* 0x0000000607068291 */ /* 0x002fe2000f8ec03f */
[----:B------:R-:W-:Y:S01]  /*0630*/  ISETP.NE.AND P1, PT, R3, 0x3, PT ;  /* 0x000000030300780c */ /* 0x000fe20003f25270 */
[----:B------:R-:W-:Y:S01]  /*0640*/  VOTEU.ALL UP0, P0 ;  /* 0x00000000003f7886 */ /* 0x000fe20000000000 */
[----:B------:R-:W-:Y:S01]  /*0650*/  ISETP.LT.U32.AND P0, PT, R19, 0x2, !P2 ;  /* 0x000000021300780c */ /* 0x000fe20005701070 */
[----:B----4-:R-:W-:Y:S01]  /*0660*/  IMAD.MOV R7, RZ, RZ, -R10 ;  /* 0x000000ffff077224 */ /* 0x010fe200078e0a0a */
[----:B------:R-:W-:-:S02]  /*0670*/  ISETP.EQ.OR P1, PT, R3, RZ, !P1 ;  /* 0x000000ff0300720c */ /* 0x000fc40004f22670 */
[----:B------:R-:W-:Y:S01]  /*0680*/  ISETP.GE.U32.AND P5, PT, R8, 0x2, PT ;  /* 0x000000020800780c */ /* 0x000fe20003fa6070 */
[----:B-----5:R-:W-:Y:S01]  /*0690*/  IMAD R0, R9, R20, R4 ;  /* 0x0000001409007224 */ /* 0x020fe200078e0204 */
[----:B------:R-:W-:Y:S01]  /*06a0*/  ISETP.EQ.AND P1, PT, R2, RZ, P1 ;  /* 0x000000ff0200720c */ /* 0x000fe20000f22270 */
[----:B---3--:R-:W-:Y:S01]  /*06b0*/  IMAD R7, R12, R7, UR8 ;  /* 0x000000080c077e24 */ /* 0x008fe2000f8e0207 */
[----:B------:R-:W-:Y:S01]  /*06c0*/  ISETP.NE.AND P2, PT, R2, RZ, PT ;  /* 0x000000ff0200720c */ /* 0x000fe20003f45270 */
[----:B------:R-:W0:Y:S02]  /*06d0*/  FENCE.VIEW.ASYNC.S ;  /* 0x00000000000073c6 */ /* 0x000e240000000000 */
[----:B0-----:R0:W1:Y:S01]  /*06e0*/  @!UP0 SYNCS.EXCH.64 URZ, [UR6+0x60], UR4 ;  /* 0x00006004063f85b2 */ /* 0x0010620008000100 */
[----:B------:R-:W-:Y:S02]  /*06f0*/  ISETP.NE.AND P4, PT, R0, R19, PT ;  /* 0x000000130000720c */ /* 0x000fe40003f85270 */
[----:B------:R-:W-:-:S02]  /*0700*/  SEL R18, RZ, 0x1, !P1 ;  /* 0x00000001ff127807 */ /* 0x000fc40004800000 */
[----:B------:R-:W-:Y:S02]  /*0710*/  ISETP.EQ.OR P4, PT, R7, RZ, !P4 ;  /* 0x000000ff0700720c */ /* 0x000fe40006782670 */
[----:B------:R-:W-:Y:S02]  /*0720*/  LOP3.LUT R0, R62, 0x7f, RZ, 0xc0, !PT ;  /* 0x0000007f3e007812 */ /* 0x000fe400078ec0ff */
[----:B------:R-:W-:Y:S02]  /*0730*/  PLOP3.LUT P0, PT, P0, P4, PT, 0x80, 0x0 ;  /* 0x000000000000781c */ /* 0x000fe40000709070 */
[----:B------:R-:W-:Y:S02]  /*0740*/  SEL R18, R18, 0x2, P5 ;  /* 0x0000000212127807 */ /* 0x000fe40002800000 */
[----:B------:R-:W-:Y:S01]  /*0750*/  P2R R68, PR, RZ, 0x1 ;  /* 0x00000001ff447803 */ /* 0x000fe20000000000 */
[----:B------:R0:W2:Y:S01]  /*0760*/  @!UP1 SYNCS.EXCH.64 URZ, [UR6+0x68], UR4 ;  /* 0x00006804063f95b2 */ /* 0x0000a20008000100 */
[----:B------:R-:W-:Y:S01]  /*0770*/  NOP ;  /* 0x0000000000007918 */ /* 0x000fe20000000000 */
[----:B------:R-:W-:Y:S06]  /*0780*/  @!P3 BRA `(.L_x_3) ;  /* 0x000000000008b947 */ /* 0x000fec0003800000 */
[----:B-12---:R-:W-:Y:S01]  /*0790*/  UCGABAR_ARV ;  /* 0x00000000000079c7 */ /* 0x006fe20008000000 */
[----:B------:R-:W-:Y:S05]  /*07a0*/  BRA `(.L_x_4) ;  /* 0x0000000000047947 */ /* 0x000fea0003800000 */
.L_x_3:
[----:B-12---:R-:W-:Y:S01]  /*07b0*/  NOP ;  /* 0x0000000000007918 */ /* 0x006fe20000000000 */
.L_x_4:
[----:B------:R-:W1:Y:S01]  /*07c0*/  LDC R2, c[0x0][0x65c] ;  /* 0x00019700ff027b82 */ /* 0x000e620000000800 */
[----:B------:R-:W-:Y:S02]  /*07d0*/  IMAD.U32 R10, RZ, RZ, UR8 ;  /* 0x00000008ff0a7e24 */ /* 0x000fe4000f8e00ff */
[----:B------:R-:W-:Y:S01]  /*07e0*/  IMAD.MOV.U32 R11, RZ, RZ, RZ ;  /* 0x000000ffff0b7224 */ /* 0x000fe200078e00ff */
[----:B-1----:R-:W-:-:S04]  /*07f0*/  ISETP.NE.AND P1, PT, R2, 0x1, PT ;  /* 0x000000010200780c */ /* 0x002fc80003f25270 */
[----:B------:R-:W-:-:S09]  /*0800*/  P2R R5, PR, RZ, 0x2 ;  /* 0x00000002ff057803 */ /* 0x000fd20000000000 */
[----:B------:R-:W1:Y:S01]  /*0810*/  @P1 LDC R17, c[0x0][0x10] ;  /* 0x00000400ff111b82 */ /* 0x000e620000000800 */
[----:B------:R-:W-:Y:S02]  /*0820*/  @P1 IMAD.MOV.U32 R5, RZ, RZ, RZ ;  /* 0x000000ffff051224 */ /* 0x000fe400078e00ff */
[----:B------:R-:W-:-:S05]  /*0830*/  @P1 IMAD.MOV.U32 R15, RZ, RZ, RZ ;  /* 0x000000ffff0f1224 */ /* 0x000fca00078e00ff */
[----:B------:R-:W2:Y:S01]  /*0840*/  @!P1 LDC R13, c[0x0][0xc] ;  /* 0x00000300ff0d9b82 */ /* 0x000ea20000000800 */
[----:B0-----:R-:W-:Y:S01]  /*0850*/  ULDC UR4, c[0x0][0xc] ;  /* 0x0000030000047ab9 */ /* 0x001fe20000000800 */
[----:B------:R-:W-:Y:S01]  /*0860*/  ULDC UR5, c[0x0][0x10] ;  /* 0x0000040000057ab9 */ /* 0x000fe20000000800 */
[----:B------:R-:W-:Y:S01]  /*0870*/  ULDC UR6, c[0x0][0x14] ;  /* 0x0000050000067ab9 */ /* 0x000fe20000000800 */
[----:B------:R-:W-:-:S04]  /*0880*/  UIMAD.WIDE.U32 UR4, UR4, UR5, URZ ;  /* 0x00000005040472a5 */ /* 0x000fc8000f8e003f */
[----:B------:R-:W-:Y:S02]  /*0890*/  UIMAD.WIDE.U32 UR38, UR4, UR6, URZ ;  /* 0x00000006042672a5 */ /* 0x000fe4000f8e003f */
[----:B------:R-:W-:-:S04]  /*08a0*/  UIMAD UR41, UR5, UR6, URZ ;  /* 0x00000006052972a4 */ /* 0x000fc8000f8e023f */
[----:B------:R-:W-:Y:S01]  /*08b0*/  UIADD3 UR41, UR39, UR41, URZ ;  /* 0x0000002927297290 */ /* 0x000fe2000fffe03f */
[----:B-1----:R-:W-:-:S04]  /*08c0*/  @P1 IMAD.WIDE.U32 R16, R17, UR8, R4 ;  /* 0x0000000811101c25 */ /* 0x002fc8000f8e0004 */
[----:B------:R-:W-:Y:S02]  /*08d0*/  @P1 IMAD.IADD R17, R17, 0x1, R15 ;  /* 0x0000000111111824 */ /* 0x000fe400078e020f */
[----:B--2---:R-:W-:-:S04]  /*08e0*/  @!P1 IMAD.WIDE.U32 R10, R4, R13, R10 ;  /* 0x0000000d040a9225 */ /* 0x004fc800078e000a */
[----:B------:R-:W-:Y:S02]  /*08f0*/  @!P1 IMAD.MOV.U32 R16, RZ, RZ, R10 ;  /* 0x000000ffff109224 */ /* 0x000fe400078e000a */
[----:B------:R-:W-:Y:S01]  /*0900*/  @!P1 IMAD.MOV.U32 R17, RZ, RZ, R11 ;  /* 0x000000ffff119224 */ /* 0x000fe200078e000b */
[----:B------:R-:W-:Y:S06]  /*0910*/  @!P3 BRA `(.L_x_5) ;  /* 0x00000000000cb947 */ /* 0x000fec0003800000 */
[----:B------:R-:W-:Y:S01]  /*0920*/  UCGABAR_WAIT ;  /* 0x0000000000007dc7 */ /* 0x000fe20008000000 */
[----:B------:R-:W-:Y:S01]  /*0930*/  CCTL.IVALL ;  /* 0x00000000ff00798f */ /* 0x000fe20002000000 */
[----:B------:R-:W-:Y:S05]  /*0940*/  BRA `(.L_x_6) ;  /* 0x0000000000047947 */ /* 0x000fea0003800000 */
.L_x_5:
[----:B------:R-:W-:Y:S06]  /*0950*/  BAR.SYNC.DEFER_BLOCKING 0x0 ;  /* 0x0000000000007b1d */ /* 0x000fec0000010000 */
.L_x_6:
[----:B------:R-:W-:Y:S05]  /*0960*/  @!P2 BRA `(.L_x_7) ;  /* 0x0000004000f0a947 */ /* 0x000fea0003800000 */
[----:B------:R-:W-:-:S13]  /*0970*/  ISETP.GT.U32.AND P0, PT, R8, 0x1, PT ;  /* 0x000000010800780c */ /* 0x000fda0003f04070 */
[----:B------:R-:W-:Y:S05]  /*0980*/  @P0 EXIT ;  /* 0x000000000000094d */ /* 0x000fea0003800000 */
[----:B------:R-:W-:Y:S01]  /*0990*/  ULDC.64 UR4, c[0x0][0x650] ;  /* 0x0001940000047ab9 */ /* 0x000fe20000000a00 */
[----:B------:R-:W-:Y:S01]  /*09a0*/  PRMT R3, RZ, 0x7610, R3 ;  /* 0x00007610ff037816 */ /* 0x000fe20000000003 */
[----:B------:R-:W-:Y:S01]  /*09b0*/  IMAD.MOV.U32 R71, RZ, RZ, -0x1 ;  /* 0xffffffffff477424 */ /* 0x000fe200078e00ff */
[----:B------:R-:W-:Y:S01]  /*09c0*/  ISETP.GE.U32.AND P0, PT, R16, UR4, PT ;  /* 0x0000000410007c0c */ /* 0x000fe2000bf06070 */
[----:B------:R-:W-:Y:S02]  /*09d0*/  IMAD.MOV.U32 R70, RZ, RZ, -0x1 ;  /* 0xffffffffff467424 */ /* 0x000fe400078e00ff */
[----:B------:R-:W-:Y:S01]  /*09e0*/  IMAD.MOV.U32 R67, RZ, RZ, -0x1 ;  /* 0xffffffffff437424 */ /* 0x000fe200078e00ff */
[----:B------:R-:W-:-:S13]  /*09f0*/  ISETP.GE.U32.AND.EX P0, PT, R17, UR5, PT, P0 ;  /* 0x0000000511007c0c */ /* 0x000fda000bf06100 */
[----:B------:R-:W-:Y:S05]  /*0a00*/  @P0 BRA `(.L_x_8) ;  /* 0x0000000400280947 */ /* 0x000fea0003800000 */
[----:B------:R-:W0:Y:S01]  /*0a10*/  LDC.64 R22, c[0x0][0x628] ;  /* 0x00018a00ff167b82 */ /* 0x000e220000000a00 */
[----:B------:R-:W-:Y:S02]  /*0a20*/  IMAD.MOV.U32 R10, RZ, RZ, R16 ;  /* 0x000000ffff0a7224 */ /* 0x000fe400078e0010 */
[----:B------:R-:W-:-:S05]  /*0a30*/  IMAD.MOV.U32 R11, RZ, RZ, R17 ;  /* 0x000000ffff0b7224 */ /* 0x000fca00078e0011 */
[----:B------:R-:W1:Y:S08]  /*0a40*/  LDC R8, c[0x0][0x630] ;  /* 0x00018c00ff087b82 */ /* 0x000e700000000800 */
[----:B------:R-:W2:Y:S01]  /*0a50*/  LDC.64 R24, c[0x0][0x620] ;  /* 0x00018800ff187b82 */ /* 0x000ea20000000a00 */
[----:B0-----:R-:W-:-:S04]  /*0a60*/  ISETP.NE.U32.AND P0, PT, R22, RZ, PT ;  /* 0x000000ff1600720c */ /* 0x001fc80003f05070 */
[----:B------:R-:W-:-:S13]  /*0a70*/  ISETP.NE.AND.EX P0, PT, R23, RZ, PT, P0 ;  /* 0x000000ff1700720c */ /* 0x000fda0003f05300 */
[----:B-12---:R-:W-:Y:S05]  /*0a80*/  @!P0 BRA `(.L_x_9) ;  /* 0x0000000000288947 */ /* 0x006fea0003800000 */
[----:B------:R-:W0:Y:S02]  /*0a90*/  LDC R3, c[0x0][0x634] ;  /* 0x00018d00ff037b82 */ /* 0x000e240000000800 */
[----:B0-----:R-:W-:-:S05]  /*0aa0*/  IADD3 R3, P0, R16, R3, RZ ;  /* 0x0000000310037210 */ /* 0x001fca0007f1e0ff */
[----:B------:R-:W-:-:S04]  /*0ab0*/  IMAD.X R21, RZ, RZ, R17, P0 ;  /* 0x000000ffff157224 */ /* 0x000fc800000e0611 */
[----:B------:R-:W-:-:S04]  /*0ac0*/  IMAD.WIDE.U32 R10, R21, R22, RZ ;  /* 0x00000016150a7225 */ /* 0x000fc800078e00ff */
[----:B------:R-:W-:-:S04]  /*0ad0*/  IMAD.WIDE.U32 R12, P0, R3, R23, R10 ;  /* 0x00000017030c7225 */ /* 0x000fc8000780000a */
[----:B------:R-:W-:-:S04]  /*0ae0*/  IMAD.WIDE.U32 R10, R3, R22, RZ ;  /* 0x00000016030a7225 */ /* 0x000fc800078e00ff */
[----:B------:R-:W-:Y:S01]  /*0af0*/  IMAD.X R15, RZ, RZ, RZ, P0 ;  /* 0x000000ffff0f7224 */ /* 0x000fe200000e06ff */
[----:B------:R-:W-:Y:S01]  /*0b00*/  IADD3 RZ, P0, R11, R12, RZ ;  /* 0x0000000c0bff7210 */ /* 0x000fe20007f1e0ff */
[----:B------:R-:W-:-:S04]  /*0b10*/  IMAD.MOV.U32 R14, RZ, RZ, R13 ;  /* 0x000000ffff0e7224 */ /* 0x000fc800078e000d */
[----:B------:R-:W-:-:S08]  /*0b20*/  IMAD.WIDE.U32.X R10, R21, R23, R14, P0 ;  /* 0x00000017150a7225 */ /* 0x000fd000000e040e */
.L_x_9:
[----:B------:R-:W0:Y:S01]  /*0b30*/  LDC.64 R28, c[0x0][0x640] ;  /* 0x00019000ff1c7b82 */ /* 0x000e220000000a00 */
[-CC-:B------:R-:W-:Y:S01]  /*0b40*/  SHF.R.U64 R67, R10, R8.reuse, R11.reuse ;  /* 0x000000080a437219 */ /* 0x180fe2000000120b */
[----:B------:R-:W-:Y:S01]  /*0b50*/  IMAD.MOV.U32 R23, RZ, RZ, 0x1 ;  /* 0x00000001ff177424 */ /* 0x000fe200078e00ff */
[----:B------:R-:W-:Y:S02]  /*0b60*/  SHF.R.U32.HI R3, RZ, R8, R11 ;  /* 0x00000008ff037219 */ /* 0x000fe4000001160b */
[----:B------:R-:W-:-:S03]  /*0b70*/  IADD3 R5, P0, RZ, -R67, RZ ;  /* 0x80000043ff057210 */ /* 0x000fc60007f1e0ff */
[----:B------:R-:W1:Y:S02]  /*0b80*/  LDC R12, c[0x0][0x618] ;  /* 0x00018600ff0c7b82 */ /* 0x000e640000000800 */
[----:B------:R-:W-:Y:S02]  /*0b90*/  IMAD.X R3, RZ, RZ, ~R3, P0 ;  /* 0x000000ffff037224 */ /* 0x000fe400000e0e03 */
[----:B------:R-:W-:-:S04]  /*0ba0*/  IMAD.WIDE.U32 R10, R5, R24, R16 ;  /* 0x00000018050a7225 */ /* 0x000fc800078e0010 */
[----:B------:R-:W2:Y:S01]  /*0bb0*/  LDC R22, c[0x0][0x608] ;  /* 0x00018200ff167b82 */ /* 0x000ea20000000800 */
[----:B------:R-:W-:Y:S02]  /*0bc0*/  IMAD R8, R3, R24, RZ ;  /* 0x0000001803087224 */ /* 0x000fe400078e02ff */
[----:B------:R-:W-:Y:S02]  /*0bd0*/  IMAD.MOV.U32 R3, RZ, RZ, -0x1 ;  /* 0xffffffffff037424 */ /* 0x000fe400078e00ff */
[----:B------:R-:W-:-:S03]  /*0be0*/  IMAD R5, R5, R25, R8 ;  /* 0x0000001905057224 */ /* 0x000fc600078e0208 */
[----:B------:R-:W3:Y:S01]  /*0bf0*/  LDC R26, c[0x0][0x658] ;  /* 0x00019600ff1a7b82 */ /* 0x000ee20000000800 */
[----:B------:R-:W-:Y:S01]  /*0c00*/  IMAD.IADD R5, R11, 0x1, R5 ;  /* 0x000000010b057824 */ /* 0x000fe200078e0205 */
[----:B0-----:R-:W-:-:S04]  /*0c10*/  ISETP.NE.U32.AND P0, PT, R28, RZ, PT ;  /* 0x000000ff1c00720c */ /* 0x001fc80003f05070 */
[----:B------:R-:W-:Y:S02]  /*0c20*/  ISETP.NE.AND.EX P0, PT, R29, RZ, PT, P0 ;  /* 0x000000ff1d00720c */ /* 0x000fe40003f05300 */
[----:B------:R-:W0:Y:S01]  /*0c30*/  LDC R24, c[0x0][0x600] ;  /* 0x00018000ff187b82 */ /* 0x000e220000000800 */
[-CC-:B-1----:R-:W-:Y:S02]  /*0c40*/  SHF.R.U64 R14, R10, R12.reuse, R5.reuse ;  /* 0x0000000c0a0e7219 */ /* 0x182fe40000001205 */
[----:B------:R-:W-:-:S05]  /*0c50*/  SHF.R.U32.HI R5, RZ, R12, R5 ;  /* 0x0000000cff057219 */ /* 0x000fca0000011605 */
[----:B------:R-:W1:Y:S01]  /*0c60*/  LDC R15, c[0x0][0x648] ;  /* 0x00019200ff0f7b82 */ /* 0x000e620000000800 */
[-CC-:B--2---:R-:W-:Y:S02]  /*0c70*/  SHF.R.U64 R27, R14, R22.reuse, R5.reuse ;  /* 0x000000160e1b7219 */ /* 0x184fe40000001205 */
[----:B------:R-:W-:Y:S01]  /*0c80*/  SHF.R.U32.HI R5, RZ, R22, R5 ;  /* 0x00000016ff057219 */ /* 0x000fe20000011605 */
[----:B------:R-:W-:-:S04]  /*0c90*/  IMAD R22, R9, R20, R4 ;  /* 0x0000001409167224 */ /* 0x000fc800078e0204 */
[----:B------:R-:W2:Y:S01]  /*0ca0*/  LDC R21, c[0x0][0x638] ;  /* 0x00018e00ff157b82 */ /* 0x000ea20000000800 */
[-CC-:B---3--:R-:W-:Y:S02]  /*0cb0*/  SHF.R.U64 R20, R27, R26.reuse, R5.reuse ;  /* 0x0000001a1b147219 */ /* 0x188fe40000001205 */
[-C--:B------:R-:W-:Y:S02]  /*0cc0*/  SHF.L.U32 R3, R3, R26.reuse, RZ ;  /* 0x0000001a03037219 */ /* 0x080fe400000006ff */
[----:B------:R-:W-:Y:S01]  /*0cd0*/  SHF.R.U32.HI R5, RZ, R26, R5 ;  /* 0x0000001aff057219 */ /* 0x000fe20000011605 */
[----:B------:R-:W-:Y:S01]  /*0ce0*/  IMAD.MOV.U32 R4, RZ, RZ, R20 ;  /* 0x000000ffff047224 */ /* 0x000fe200078e0014 */
[----:B------:R-:W-:Y:S01]  /*0cf0*/  LOP3.LUT R12, RZ, R3, RZ, 0x33, !PT ;  /* 0x00000003ff0c7212 */ /* 0x000fe200078e33ff */
[----:B------:R-:W3:Y:S01]  /*0d00*/  LDC R25, c[0x0][0x610] ;  /* 0x00018400ff197b82 */ /* 0x000ee20000000800 */
[----:B------:R-:W-:Y:S05]  /*0d10*/  @!P0 BRA `(.L_x_10) ;  /* 0x0000000000288947 */ /* 0x000fea0003800000 */
[----:B------:R-:W4:Y:S02]  /*0d20*/  LDC R3, c[0x0][0x64c] ;  /* 0x00019300ff037b82 */ /* 0x000f240000000800 */
[----:B----4-:R-:W-:-:S05]  /*0d30*/  IADD3 R3, P0, R20, R3, RZ ;  /* 0x0000000314037210 */ /* 0x010fca0007f1e0ff */
        /* <DEDUP_REMOVED lines=8> */
.L_x_10:
[----:B-1----:R-:W-:Y:S01]  /*0dc0*/  SHF.R.U64 R4, R4, R15, R5 ;  /* 0x0000000f04047219 */ /* 0x002fe20000001205 */
[----:B0-----:R-:W-:Y:S01]  /*0dd0*/  VIADD R5, R24, 0xffffffff ;  /* 0xffffffff18057836 */ /* 0x001fe20000000000 */
[----:B------:R-:W-:Y:S02]  /*0de0*/  SHF.L.U32 R3, R23, R26, RZ ;  /* 0x0000001a17037219 */ /* 0x000fe400000006ff */
[----:B------:R-:W-:Y:S01]  /*0df0*/  LOP3.LUT R12, R27, R12, RZ, 0xc0, !PT ;  /* 0x0000000c1b0c7212 */ /* 0x000fe200078ec0ff */
[----:B------:R-:W-:Y:S01]  /*0e00*/  IMAD.MOV R8, RZ, RZ, -R4 ;  /* 0x000000ffff087224 */ /* 0x000fe200078e0a04 */
[----:B------:R-:W-:-:S03]  /*0e10*/  SEL R7, R7, R22, !P1 ;  /* 0x0000001607077207 */ /* 0x000fc60004800000 */
[----:B------:R-:W-:Y:S01]  /*0e20*/  IMAD R12, R3, R4, R12 ;  /* 0x00000004030c7224 */ /* 0x000fe200078e020c */
[----:B------:R-:W-:Y:S01]  /*0e30*/  LOP3.LUT R4, R14, R5, RZ, 0xc0, !PT ;  /* 0x000000050e047212 */ /* 0x000fe200078ec0ff */
[----:B--2---:R-:W-:Y:S02]  /*0e40*/  IMAD R3, R8, R21, R20 ;  /* 0x0000001508037224 */ /* 0x004fe400078e0214 */
[----:B---3--:R-:W-:Y:S02]  /*0e50*/  IMAD R7, R12, R25, R7 ;  /* 0x000000190c077224 */ /* 0x008fe400078e0207 */
[----:B------:R-:W-:Y:S02]  /*0e60*/  IMAD.MOV.U32 R5, RZ, RZ, 0x1 ;  /* 0x00000001ff057424 */ /* 0x000fe400078e00ff */
[----:B------:R-:W-:-:S03]  /*0e70*/  IMAD R4, R3, R24, R4 ;  /* 0x0000001803047224 */ /* 0x000fc600078e0204 */
[----:B------:R-:W-:Y:S02]  /*0e80*/  PRMT R3, R5, 0x7610, R3 ;  /* 0x0000761005037816 */ /* 0x000fe40000000003 */
[----:B------:R-:W-:Y:S02]  /*0e90*/  SEL R70, R4, R7, !P1 ;  /* 0x0000000704467207 */ /* 0x000fe40004800000 */
[----:B------:R-:W-:-:S07]  /*0ea0*/  SEL R71, R7, R4, !P1 ;  /* 0x0000000407477207 */ /* 0x000fce0004800000 */
.L_x_8:
[----:B------:R-:W-:-:S08]  /*0eb0*/  NOP ;  /* 0x0000000000007918 */ /* 0x000fd00000000000 */
[----:B------:R-:W0:Y:S02]  /*0ec0*/  USETMAXREG.TRY_ALLOC.CTAPOOL UP0, 0xe8 ;  /* 0x000000e8000079c8 */ /* 0x000e240008000600 */
[----:B0-----:R-:W-:-:S13]  /*0ed0*/  PLOP3.LUT P0, PT, PT, PT, UP0, 0x80, 0x0 ;  /* 0x000000000000781c */ /* 0x001fda0003f0f008 */
[----:B------:R-:W-:Y:S05]  /*0ee0*/  @!P0 BRA `(.L_x_8) ;  /* 0xfffffffc00f08947 */ /* 0x000fea000383ffff */
[----:B------:R-:W-:Y:S01]  /*0ef0*/  ULDC.64 UR4, c[0x0][0x598] ;  /* 0x0001660000047ab9 */ /* 0x000fe20000000a00 */
[----:B------:R-:W-:Y:S01]  /*0f00*/  ULDC.64 UR36, c[0x0][0x208] ;  /* 0x0000820000247ab9 */ /* 0x000fe20000000a00 */
[----:B------:R-:W-:-:S04]  /*0f10*/  ISETP.NE.U32.AND P0, PT, RZ, UR4, PT ;  /* 0x00000004ff007c0c */ /* 0x000fc8000bf05070 */
[----:B------:R-:W-:-:S13]  /*0f20*/  ISETP.NE.AND.EX P0, PT, RZ, UR5, PT, P0 ;  /* 0x00000005ff007c0c */ /* 0x000fda000bf05300 */
[----:B------:R-:W-:Y:S05]  /*0f30*/  @!P0 BRA `(.L_x_11) ;  /* 0x00000000001c8947 */ /* 0x000fea0003800000 */
[----:B------:R-:W0:Y:S02]  /*0f40*/  LDC.64 R4, c[0x0][0x598] ;  /* 0x00016600ff047b82 */ /* 0x000e240000000a00 */
[----:B0-----:R-:W2:Y:S02]  /*0f50*/  LDG.E.64 R4, desc[UR36][R4.64] ;  /* 0x0000002404047981 */ /* 0x001ea4000c1e1b00 */
[----:B--2---:R-:W-:-:S04]  /*0f60*/  ISETP.NE.U32.AND P0, PT, R4, RZ, PT ;  /* 0x000000ff0400720c */ /* 0x004fc80003f05070 */
[----:B------:R-:W-:-:S13]  /*0f70*/  ISETP.NE.AND.EX P0, PT, R5, RZ, PT, P0 ;  /* 0x000000ff0500720c */ /* 0x000fda0003f05300 */
[----:B------:R-:W-:Y:S05]  /*0f80*/  @!P0 BRA `(.L_x_11) ;  /* 0x0000000000088947 */ /* 0x000fea0003800000 */
[----:B------:R0:W5:Y:S01]  /*0f90*/  LD.E R56, desc[UR36][R4.64] ;  /* 0x0000002404387980 */ /* 0x000162000c101900 */
[----:B------:R-:W-:Y:S05]  /*0fa0*/  BRA `(.L_x_12) ;  /* 0x0000000000247947 */ /* 0x000fea0003800000 */
.L_x_11:
[----:B------:R-:W-:Y:S02]  /*0fb0*/  ULDC.64 UR4, c[0x0][0x588] ;  /* 0x0001620000047ab9 */ /* 0x000fe40000000a00 */
[----:B------:R-:W-:-:S04]  /*0fc0*/  ISETP.NE.U32.AND P0, PT, RZ, UR4, PT ;  /* 0x00000004ff007c0c */ /* 0x000fc8000bf05070 */
[----:B------:R-:W-:-:S13]  /*0fd0*/  ISETP.NE.AND.EX P0, PT, RZ, UR5, PT, P0 ;  /* 0x00000005ff007c0c */ /* 0x000fda000bf05300 */
[----:B------:R-:W-:Y:S05]  /*0fe0*/  @!P0 BRA `(.L_x_13) ;  /* 0x00000000000c8947 */ /* 0x000fea0003800000 */
[----:B------:R-:W0:Y:S02]  /*0ff0*/  LDC.64 R56, c[0x0][0x588] ;  /* 0x00016200ff387b82 */ /* 0x000e240000000a00 */
[----:B0-----:R1:W5:Y:S01]  /*1000*/  LDG.E R56, desc[UR36][R56.64] ;  /* 0x0000002438387981 */ /* 0x001362000c1e1900 */
[----:B------:R-:W-:Y:S05]  /*1010*/  BRA `(.L_x_12) ;  /* 0x0000000000087947 */ /* 0x000fea0003800000 */
.L_x_13:
[----:B------:R-:W-:Y:S02]  /*1020*/  ULDC UR4, c[0x0][0x580] ;  /* 0x0001600000047ab9 */ /* 0x000fe40000000800 */
[----:B------:R-:W-:-:S07]  /*1030*/  IMAD.U32 R56, RZ, RZ, UR4 ;  /* 0x00000004ff387e24 */ /* 0x000fce000f8e00ff */
.L_x_12:
[----:B------:R-:W-:Y:S02]  /*1040*/  ULDC.64 UR4, c[0x0][0x5a0] ;  /* 0x0001680000047ab9 */ /* 0x000fe40000000a00 */
[----:B------:R-:W-:-:S04]  /*1050*/  ISETP.NE.U32.AND P0, PT, RZ, UR4, PT ;  /* 0x00000004ff007c0c */ /* 0x000fc8000bf05070 */
[----:B------:R-:W-:-:S13]  /*1060*/  ISETP.NE.AND.EX P0, PT, RZ, UR5, PT, P0 ;  /* 0x00000005ff007c0c */ /* 0x000fda000bf05300 */
[----:B------:R-:W-:Y:S05]  /*1070*/  @!P0 BRA `(.L_x_14) ;  /* 0x00000000001c8947 */ /* 0x000fea0003800000 */
[----:B0-----:R-:W0:Y:S02]  /*1080*/  LDC.64 R4, c[0x0][0x5a0] ;  /* 0x00016800ff047b82 */ /* 0x001e240000000a00 */
[----:B0-----:R-:W2:Y:S02]  /*1090*/  LDG.E.64 R4, desc[UR36][R4.64] ;  /* 0x0000002404047981 */ /* 0x001ea4000c1e1b00 */
[----:B--2---:R-:W-:-:S04]  /*10a0*/  ISETP.NE.U32.AND P0, PT, R4, RZ, PT ;  /* 0x000000ff0400720c */ /* 0x004fc80003f05070 */
[----:B------:R-:W-:-:S13]  /*10b0*/  ISETP.NE.AND.EX P0, PT, R5, RZ, PT, P0 ;  /* 0x000000ff0500720c */ /* 0x000fda0003f05300 */
[----:B------:R-:W-:Y:S05]  /*10c0*/  @!P0 BRA `(.L_x_14) ;  /* 0x0000000000088947 */ /* 0x000fea0003800000 */
[----:B-1----:R0:W5:Y:S01]  /*10d0*/  LD.E R57, desc[UR36][R4.64] ;  /* 0x0000002404397980 */ /* 0x002162000c101900 */
[----:B------:R-:W-:Y:S05]  /*10e0*/  BRA `(.L_x_15) ;  /* 0x0000000000247947 */ /* 0x000fea0003800000 */
.L_x_14:
[----:B------:R-:W-:Y:S02]  /*10f0*/  ULDC.64 UR4, c[0x0][0x590] ;  /* 0x0001640000047ab9 */ /* 0x000fe40000000a00 */
[----:B------:R-:W-:-:S04]  /*1100*/  ISETP.NE.U32.AND P0, PT, RZ, UR4, PT ;  /* 0x00000004ff007c0c */ /* 0x000fc8000bf05070 */
[----:B------:R-:W-:-:S13]  /*1110*/  ISETP.NE.AND.EX P0, PT, RZ, UR5, PT, P0 ;  /* 0x00000005ff007c0c */ /* 0x000fda000bf05300 */
[----:B------:R-:W-:Y:S05]  /*1120*/  @!P0 BRA `(.L_x_16) ;  /* 0x00000000000c8947 */ /* 0x000fea0003800000 */
[----:B0-----:R-:W1:Y:S02]  /*1130*/  LDC.64 R4, c[0x0][0x590] ;  /* 0x00016400ff047b82 */ /* 0x001e640000000a00 */
[----:B-1----:R1:W5:Y:S01]  /*1140*/  LDG.E R57, desc[UR36][R4.64] ;  /* 0x0000002404397981 */ /* 0x002362000c1e1900 */
[----:B------:R-:W-:Y:S05]  /*1150*/  BRA `(.L_x_15) ;  /* 0x0000000000087947 */ /* 0x000fea0003800000 */
.L_x_16:
[----:B------:R-:W-:Y:S02]  /*1160*/  ULDC UR4, c[0x0][0x584] ;  /* 0x0001610000047ab9 */ /* 0x000fe40000000800 */
[----:B-1----:R-:W-:-:S07]  /*1170*/  IMAD.U32 R57, RZ, RZ, UR4 ;  /* 0x00000004ff397e24 */ /* 0x002fce000f8e00ff */
.L_x_15:
[----:B------:R-:W-:-:S13]  /*1180*/  LOP3.LUT P0, RZ, R3, 0xff, RZ, 0xc0, !PT ;  /* 0x000000ff03ff7812 */ /* 0x000fda000780c0ff */
[----:B------:R-:W-:Y:S05]  /*1190*/  @!P0 EXIT ;  /* 0x000000000000894d */ /* 0x000fea0003800000 */
[----:B------:R-:W2:Y:S01]  /*11a0*/  LDC R60, c[0x0][0x658] ;  /* 0x00019600ff3c7b82 */ /* 0x000ea20000000800 */
[----:B------:R-:W-:Y:S01]  /*11b0*/  ULDC.64 UR6, c[0x0][0x288] ;  /* 0x0000a20000067ab9 */ /* 0x000fe20000000a00 */
[----:B------:R-:W-:Y:S01]  /*11c0*/  LOP3.LUT R6, R6, 0x1, RZ, 0xc0, !PT ;  /* 0x0000000106067812 */ /* 0x000fe200078ec0ff */
[----:B------:R-:W-:Y:S01]  /*11d0*/  UIADD3 UR4, UR7, 0x7f, URZ ;  /* 0x0000007f07047890 */ /* 0x000fe2000fffe03f */
[----:B------:R-:W-:Y:S01]  /*11e0*/  SHF.R.U32.HI R3, RZ, 0x2, R62 ;  /* 0x00000002ff037819 */ /* 0x000fe2000001163e */
[----:B01----:R-:W-:Y:S01]  /*11f0*/  IMAD.MOV.U32 R5, RZ, RZ, -0x1 ;  /* 0xffffffffff057424 */ /* 0x003fe200078e00ff */
[----:B------:R-:W-:Y:S01]  /*1200*/  SHF.R.U32.HI R0, RZ, 0x1, R0 ;  /* 0x00000001ff007819 */ /* 0x000fe20000011600 */
[----:B------:R-:W-:Y:S01]  /*1210*/  USHF.R.S32.HI UR5, URZ, 0x1f, UR4 ;  /* 0x0000001f3f057899 */ /* 0x000fe20008011404 */
[----:B------:R-:W0:Y:S01]  /*1220*/  LDC.64 R58, c[0x0][0x5c8] ;  /* 0x00017200ff3a7b82 */ /* 0x000e220000000a00 */
[----:B------:R-:W-:Y:S01]  /*1230*/  IMAD.SHL.U32 R22, R6, 0x40, RZ ;  /* 0x0000004006167824 */ /* 0x000fe200078e00ff */
[----:B------:R-:W-:Y:S01]  /*1240*/  LOP3.LUT R3, R3, 0x7, RZ, 0xc0, !PT ;  /* 0x0000000703037812 */ /* 0x000fe200078ec0ff */
[----:B------:R-:W-:Y:S01]  /*1250*/  ULEA.HI UR5, UR5, UR4, URZ, 0x7 ;  /* 0x0000000405057291 */ /* 0x000fe2000f8f383f */
[----:B------:R-:W-:Y:S01]  /*1260*/  LOP3.LUT R0, R0, 0x30, RZ, 0xc0, !PT ;  /* 0x0000003000007812 */ /* 0x000fe200078ec0ff */
[----:B------:R-:W-:Y:S01]  /*1270*/  IMAD.MOV.U32 R7, RZ, RZ, 0x1 ;  /* 0x00000001ff077424 */ /* 0x000fe200078e00ff */
[--C-:B------:R-:W-:Y:S01]  /*1280*/  LOP3.LUT R22, R22, 0x40, R3.reuse, 0xe2, !PT ;  /* 0x0000004016167812 */ /* 0x100fe200078ee203 */
[----:B------:R-:W-:Y:S01]  /*1290*/  USHF.R.S32.HI UR43, URZ, 0x7, UR5 ;  /* 0x000000073f2b7899 */ /* 0x000fe20008011405 */
[----:B------:R-:W1:Y:S01]  /*12a0*/  LDC R64, c[0x0][0x600] ;  /* 0x00018000ff407b82 */ /* 0x000e620000000800 */
[----:B------:R-:W-:Y:S01]  /*12b0*/  IADD3 R3, RZ, -R0, -R3 ;  /* 0x80000000ff037210 */ /* 0x000fe20007ffe803 */
[----:B------:R-:W-:Y:S01]  /*12c0*/  IMAD.U32 R4, RZ, RZ, UR6 ;  /* 0x00000006ff047e24 */ /* 0x000fe2000f8e00ff */
[C---:B------:R-:W-:Y:S01]  /*12d0*/  LOP3.LUT R61, R62.reuse, 0x3, RZ, 0xc0, !PT ;  /* 0x000000033e3d7812 */ /* 0x040fe200078ec0ff */
[----:B------:R-:W-:Y:S01]  /*12e0*/  UISETP.LT.AND UP0, UPT, UR43, 0x1, UPT ;  /* 0x000000012b00788c */ /* 0x000fe2000bf01270 */
[----:B------:R-:W-:Y:S01]  /*12f0*/  LOP3.LUT R63, R62, 0x80, RZ, 0xc0, !PT ;  /* 0x000000803e3f7812 */ /* 0x000fe200078ec0ff */
[----:B------:R-:W-:Y:S01]  /*1300*/  IMAD R3, R6, -0x40, R3 ;  /* 0xffffffc006037824 */ /* 0x000fe200078e0203 */
[----:B------:R-:W-:Y:S01]  /*1310*/  ULDC UR4, c[0x0][0x284] ;  /* 0x0000a10000047ab9 */ /* 0x000fe20000000800 */
[----:B--2---:R-:W-:Y:S01]  /*1320*/  SHF.L.U32 R5, R5, R60, RZ ;  /* 0x0000003c05057219 */ /* 0x004fe200000006ff */
[----:B------:R-:W-:Y:S01]  /*1330*/  USEL UR44, UR43, 0x1, UP0 ;  /* 0x000000012b2c7887 */ /* 0x000fe20008000000 */
[----:B------:R-:W-:Y:S01]  /*1340*/  IMAD R61, R61, -0x2, R4 ;  /* 0xfffffffe3d3d7824 */ /* 0x000fe200078e0204 */
[----:B------:R-:W-:Y:S01]  /*1350*/  LOP3.LUT R22, R22, R0, RZ, 0xfc, !PT ;  /* 0x0000000016167212 */ /* 0x000fe200078efcff */
[----:B------:R-:W-:Y:S01]  /*1360*/  IMAD.SHL.U32 R62, R62, 0x2, RZ ;  /* 0x000000023e3e7824 */ /* 0x000fe200078e00ff */
[----:B------:R-:W-:Y:S01]  /*1370*/  SHF.L.U32 R60, R7, R60, RZ ;  /* 0x0000003c073c7219 */ /* 0x000fe200000006ff */
[----:B------:R-:W-:Y:S01]  /*1380*/  VIADD R66, R3, UR4 ;  /* 0x0000000403427c36 */ /* 0x000fe20008000000 */
[----:B------:R-:W-:Y:S01]  /*1390*/  LOP3.LUT R69, R18, 0x1, RZ, 0xfc, !PT ;  /* 0x0000000112457812 */ /* 0x000fe200078efcff */
[----:B------:R-:W-:Y:S01]  /*13a0*/  IMAD.MOV.U32 R23, RZ, RZ, RZ ;  /* 0x000000ffff177224 */ /* 0x000fe200078e00ff */
[C---:B0-----:R-:W-:Y:S01]  /*13b0*/  SHF.L.U64.HI R59, R58.reuse, 0x3, R59 ;  /* 0x000000033a3b7819 */ /* 0x041fe2000001023b */
[----:B------:R-:W-:Y:S01]  /*13c0*/  IMAD.SHL.U32 R58, R58, 0x8, RZ ;  /* 0x000000083a3a7824 */ /* 0x000fe200078e00ff */
[----:B------:R-:W-:Y:S01]  /*13d0*/  SHF.R.U32.HI R63, RZ, 0x7, R63 ;  /* 0x00000007ff3f7819 */ /* 0x000fe2000001163f */
[----:B------:R-:W-:Y:S01]  /*13e0*/  UIADD3 UR44, UR43, -UR44, URZ ;  /* 0x8000002c2b2c7290 */ /* 0x000fe2000fffe03f */
[----:B------:R-:W-:Y:S01]  /*13f0*/  LOP3.LUT R65, RZ, R5, RZ, 0x33, !PT ;  /* 0x00000005ff417212 */ /* 0x000fe200078e33ff */
[----:B------:R-:W-:Y:S01]  /*1400*/  UMOV UR40, URZ ;  /* 0x0000003f00287c82 */ /* 0x000fe20008000000 */
[----:B------:R-:W-:Y:S01]  /*1410*/  UMOV UR42, URZ ;  /* 0x0000003f002a7c82 */ /* 0x000fe20008000000 */
[----:B-1----:R-:W-:-:S08]  /*1420*/  VIADD R64, R64, 0xffffffff ;  /* 0xffffffff40407836 */ /* 0x002fd00000000000 */
.L_x_98:
[----:B0-----:R-:W0:Y:S01]  /*1430*/  SHFL.IDX PT, R0, R63, RZ, 0x1f ;  /* 0x00001fff3f007589 */ /* 0x001e2200000e0000 */
[----:B-1----:R-:W1:Y:S01]  /*1440*/  S2UR UR7, SR_CgaCtaId ;  /* 0x00000000000779c3 */ /* 0x002e620000008800 */
[----:B------:R-:W-:Y:S01]  /*1450*/  UMOV UR6, 0x400 ;  /* 0x0000040000067882 */ /* 0x000fe20000000000 */
[----:B0-----:R-:W-:Y:S01]  /*1460*/  R2UR UR4, R0 ;  /* 0x00000000000472ca */ /* 0x001fe200000e0000 */
[----:B-1----:R-:W-:-:S12]  /*1470*/  ULEA UR6, UR7, UR6, 0x18 ;  /* 0x0000000607067291 */ /* 0x002fd8000f8ec03f */
[----:B------:R-:W-:-:S04]  /*1480*/  ULEA.HI UR5, UR4, UR4, URZ, 0x1 ;  /* 0x0000000404057291 */ /* 0x000fc8000f8f083f */
[----:B------:R-:W-:-:S04]  /*1490*/  ULOP3.LUT UR5, UR5, 0x7fffe, URZ, 0xc0, !UPT ;  /* 0x0007fffe05057892 */ /* 0x000fc8000f8ec03f */
[----:B------:R-:W-:-:S03]  /*14a0*/  UIADD3 UR5, UR4, -UR5, URZ ;  /* 0x8000000504057290 */ /* 0x000fc6000fffe03f */
[----:B------:R-:W-:Y:S01]  /*14b0*/  ULDC UR4, c[0x0][0x28c] ;  /* 0x0000a30000047ab9 */ /* 0x000fe20000000800 */
[----:B------:R-:W-:Y:S01]  /*14c0*/  ULEA UR5, UR5, UR6, 0xd ;  /* 0x0000000605057291 */ /* 0x000fe2000f8e683f */
[----:B------:R-:W-:-:S03]  /*14d0*/  ISETP.LT.AND P0, PT, RZ, UR4, PT ;  /* 0x00000004ff007c0c */ /* 0x000fc6000bf01270 */
[----:B------:R-:W-:-:S04]  /*14e0*/  UIADD3 UR5, UR5, 0x100, URZ ;  /* 0x0000010005057890 */ /* 0x000fc8000fffe03f */
[----:B------:R-:W-:-:S04]  /*14f0*/  USHF.R.U32.HI UR5, URZ, 0x4, UR5 ;  /* 0x000000043f057899 */ /* 0x000fc80008011605 */
[----:B------:R-:W-:-:S04]  /*1500*/  ULOP3.LUT UR5, UR5, 0x3fff, URZ, 0xc0, !UPT ;  /* 0x00003fff05057892 */ /* 0x000fc8000f8ec03f */
[----:B------:R-:W-:Y:S01]  /*1510*/  ULOP3.LUT UR45, UR5, 0x10000, URZ, 0xfc, !UPT ;  /* 0x00010000052d7892 */ /* 0x000fe2000f8efc3f */
[----:B--2345:R-:W-:Y:S11]  /*1520*/  @P0 BRA `(.L_x_17) ;  /* 0x0000000000400947 */ /* 0x03cff60003800000 */
[----:B------:R-:W-:Y:S01]  /*1530*/  MOV R0, 0x0 ;  /* 0x0000000000007802 */ /* 0x000fe20000000f00 */
[----:B------:R-:W-:Y:S01]  /*1540*/  ULDC.64 UR4, c[0x4][0x68] ;  /* 0x01001a0000047ab9 */ /* 0x000fe20000000a00 */
[----:B------:R-:W-:Y:S01]  /*1550*/  ULDC.64 UR6, c[0x4][0x8] ;  /* 0x0100020000067ab9 */ /* 0x000fe20000000a00 */
[----:B------:R-:W-:Y:S01]  /*1560*/  IMAD.U32 R4, RZ, RZ, UR4 ;  /* 0x00000004ff047e24 */ /* 0x000fe2000f8e00ff */
[----:B------:R0:W1:Y:S01]  /*1570*/  LDC.64 R14, c[0x4][R0] ;  /* 0x01000000000e7b82 */ /* 0x0000620000000a00 */
[----:B------:R-:W-:Y:S01]  /*1580*/  IMAD.U32 R5, RZ, RZ, UR5 ;  /* 0x00000005ff057e24 */ /* 0x000fe2000f8e00ff */
[----:B------:R-:W-:Y:S01]  /*1590*/  ULDC.64 UR4, c[0x4][0x70] ;  /* 0x01001c0000047ab9 */ /* 0x000fe20000000a00 */
[----:B------:R-:W-:Y:S02]  /*15a0*/  IMAD.U32 R10, RZ, RZ, UR6 ;  /* 0x00000006ff0a7e24 */ /* 0x000fe4000f8e00ff */
[----:B------:R-:W-:Y:S02]  /*15b0*/  IMAD.U32 R6, RZ, RZ, UR4 ;  /* 0x00000004ff067e24 */ /* 0x000fe4000f8e00ff */
[----:B------:R-:W-:-:S02]  /*15c0*/  IMAD.U32 R7, RZ, RZ, UR5 ;  /* 0x00000005ff077e24 */ /* 0x000fc4000f8e00ff */
[----:B------:R-:W-:Y:S02]  /*15d0*/  IMAD.U32 R11, RZ, RZ, UR7 ;  /* 0x00000007ff0b7e24 */ /* 0x000fe4000f8e00ff */
[----:B------:R-:W-:Y:S02]  /*15e0*/  IMAD.MOV.U32 R8, RZ, RZ, 0x1e1 ;  /* 0x000001e1ff087424 */ /* 0x000fe400078e00ff */
[----:B------:R-:W-:Y:S02]  /*15f0*/  IMAD.MOV.U32 R12, RZ, RZ, 0x1 ;  /* 0x00000001ff0c7424 */ /* 0x000fe400078e00ff */
[----:B0-----:R-:W-:-:S07]  /*1600*/  IMAD.MOV.U32 R13, RZ, RZ, RZ ;  /* 0x000000ffff0d7224 */ /* 0x001fce00078e00ff */
[----:B------:R-:W-:-:S07]  /*1610*/  LEPC R20, `(.L_x_17) ;  /* 0x000000001014794e */ /* 0x000fce0000000000 */
[----:B-1---5:R-:W-:Y:S05]  /*1620*/  CALL.ABS.NOINC R14 ;  /* 0x000000000e007343 */ /* 0x022fea0003c00000 */
.L_x_17:
[----:B------:R-:W-:-:S13]  /*1630*/  ISETP.NE.AND P0, PT, R69, 0x3, PT ;  /* 0x000000034500780c */ /* 0x000fda0003f05270 */
[----:B------:R-:W-:Y:S05]  /*1640*/  @!P0 BRA `(.L_x_18) ;  /* 0x0000000000048947 */ /* 0x000fea0003800000 */
[----:B------:R-:W-:Y:S01]  /*1650*/  BPT.TRAP 0x1 ;  /* 0x000000040000795c */ /* 0x000fe20000300000 */
.L_x_18:
[----:B------:R-:W0:Y:S01]  /*1660*/  S2UR UR5, SR_CgaCtaId ;  /* 0x00000000000579c3 */ /* 0x000e220000008800 */
[----:B------:R-:W-:Y:S01]  /*1670*/  UMOV UR4, 0x400 ;  /* 0x0000040000047882 */ /* 0x000fe20000000000 */
[----:B------:R-:W-:Y:S02]  /*1680*/  IMAD.U32 R0, RZ, RZ, UR40 ;  /* 0x00000028ff007e24 */ /* 0x000fe4000f8e00ff */
[----:B------:R-:W-:-:S03]  /*1690*/  IMAD.U32 R3, RZ, RZ, UR42 ;  /* 0x0000002aff037e24 */ /* 0x000fc6000f8e00ff */
[----:B------:R-:W-:Y:S01]  /*16a0*/  SHF.L.U32 R0, R0, 0x1f, RZ ;  /* 0x0000001f00007819 */ /* 0x000fe200000006ff */
[----:B0-----:R-:W-:-:S06]  /*16b0*/  ULEA UR4, UR5, UR4, 0x18 ;  /* 0x0000000405047291 */ /* 0x001fcc000f8ec03f */
[----:B------:R-:W-:-:S04]  /*16c0*/  IMAD.U32 R6, RZ, RZ, UR4 ;  /* 0x00000004ff067e24 */ /* 0x000fc8000f8e00ff */
[----:B------:R-:W-:-:S04]  /*16d0*/  IMAD R3, R3, 0x8, R6 ;  /* 0x0000000803037824 */ /* 0x000fc800078e0206 */
[----:B------:R0:W1:Y:S01]  /*16e0*/  SYNCS.PHASECHK.TRANS64.TRYWAIT P1, [R3+URZ], R0 ;  /* 0x00000000030075a7 */ /* 0x000062000802017f */
[----:B------:R-:W-:Y:S05]  /*16f0*/  @!P0 BRA `(.L_x_19) ;  /* 0x0000000000048947 */ /* 0x000fea0003800000 */
[----:B------:R-:W-:Y:S01]  /*1700*/  BPT.TRAP 0x1 ;  /* 0x000000040000795c */ /* 0x000fe20000300000 */
.L_x_19:
[----:B------:R-:W-:-:S05]  /*1710*/  IMAD.U32 R4, RZ, RZ, UR44 ;  /* 0x0000002cff047e24 */ /* 0x000fca000f8e00ff */
[----:B------:R-:W-:Y:S01]  /*1720*/  ISETP.GE.AND P2, PT, R4, 0x1, PT ;  /* 0x000000010400780c */ /* 0x000fe20003f46270 */
[----:B-1----:R-:W-:-:S12]  /*1730*/  @P1 BRA `(.L_x_20) ;  /* 0x0000000000081947 */ /* 0x002fd80003800000 */
[----:B------:R-:W1:Y:S02]  /*1740*/  SYNCS.PHASECHK.TRANS64.TRYWAIT P1, [R3+URZ], R0 ;  /* 0x00000000030075a7 */ /* 0x000e64000802017f */
[----:B-1----:R-:W-:Y:S05]  /*1750*/  @!P1 BRA `(.L_x_21) ;  /* 0x0000004c00149947 */ /* 0x002fea0003800000 */
.L_x_20:
[----:B------:R-:W-:Y:S05]  /*1760*/  WARPSYNC.ALL ;  /* 0x0000000000007948 */ /* 0x000fea0003800000 */
[----:B------:R-:W-:Y:S01]  /*1770*/  R2UR UR4, R6 ;  /* 0x00000000060472ca */ /* 0x000fe200000e0000 */
[----:B------:R-:W-:Y:S01]  /*1780*/  ULEA UR5, UR42, UR45, 0xb ;  /* 0x0000002d2a057291 */ /* 0x000fe2000f8e583f */
[----:B------:R-:W-:Y:S01]  /*1790*/  WARPGROUP.ARRIVE ;  /* 0x00000000000079c5 */ /* 0x000fe20000000000 */
[----:B------:R-:W-:Y:S01]  /*17a0*/  UMOV UR9, 0x40000040 ;  /* 0x4000004000097882 */ /* 0x000fe20000000000 */
[----:B------:R-:W-:-:S04]  /*17b0*/  UMOV UR11, 0x40000040 ;  /* 0x40000040000b7882 */ /* 0x000fc80000000000 */
[----:B------:R-:W-:-:S05]  /*17c0*/  UMOV UR8, UR5 ;  /* 0x0000000500087c82 */ /* 0x000fca0008000000 */
[----:B------:R-:W-:-:S04]  /*17d0*/  UIADD3 UR4, UR4, 0x28100, URZ ;  /* 0x0002810004047890 */ /* 0x000fc8000fffe03f */
[----:B------:R-:W-:-:S04]  /*17e0*/  USHF.R.U32.HI UR4, URZ, 0x4, UR4 ;  /* 0x000000043f047899 */ /* 0x000fc80008011604 */
[----:B------:R-:W-:-:S04]  /*17f0*/  ULOP3.LUT UR4, UR4, 0x3fff, URZ, 0xc0, !UPT ;  /* 0x00003fff04047892 */ /* 0x000fc8000f8ec03f */
[----:B------:R-:W-:-:S04]  /*1800*/  ULOP3.LUT UR4, UR4, 0x10000, URZ, 0xfc, !UPT ;  /* 0x0001000004047892 */ /* 0x000fc8000f8efc3f */
[----:B------:R-:W-:-:S07]  /*1810*/  ULEA UR6, UR42, UR4, 0xa ;  /* 0x000000042a067291 */ /* 0x000fce000f8e503f */
[----:B------:R-:W-:Y:S02]  /*1820*/  UMOV UR10, UR6 ;  /* 0x00000006000a7c82 */ /* 0x000fe40008000000 */
[----:B------:R-:W-:Y:S01]  /*1830*/  HGMMA.64x64x16.F32 R24, gdesc[UR8], RZ, !UPT, gsb0 ;  /* 0x00e00000081879f0 */ /* 0x000fe2000c0008ff */
[----:B------:R-:W-:Y:S02]  /*1840*/  UIADD3 UR8, UR5, 0x2, URZ ;  /* 0x0000000205087890 */ /* 0x000fe4000fffe03f */
[----:B------:R-:W-:Y:S01]  /*1850*/  UIADD3 UR10, UR6, 0x2, URZ ;  /* 0x00000002060a7890 */ /* 0x000fe2000fffe03f */
[----:B------:R-:W-:Y:S01]  /*1860*/  UMOV UR9, 0x40000040 ;  /* 0x4000004000097882 */ /* 0x000fe20000000000 */
[----:B------:R-:W-:Y:S01]  /*1870*/  UMOV UR11, 0x40000040 ;  /* 0x40000040000b7882 */ /* 0x000fe20000000000 */
[----:B------:R-:W-:Y:S02]  /*1880*/  WARPGROUP.DEPBAR.LE gsb0, 0x0 ;  /* 0x00008000000079c5 */ /* 0x000fe40000010000 */
[----:B------:R-:W-:-:S06]  /*1890*/  WARPGROUP.ARRIVE ;  /* 0x00000000000079c5 */ /* 0x000fcc0000000000 */
[----:B------:R-:W-:Y:S01]  /*18a0*/  HGMMA.64x64x16.F32 R24, gdesc[UR8], R24, gsb0 ;  /* 0x00e00000081879f0 */ /* 0x000fe20008000818 */
        /* <DEDUP_REMOVED lines=41> */
[----:B------:R-:W-:Y:S03]  /*1b40*/  HGMMA.64x64x16.F32 R24, gdesc[UR8], R24, gsb0 ;  /* 0x00e00000081879f0 */ /* 0x000fe60008000818 */
[----:B------:R-:W-:Y:S02]  /*1b50*/  WARPGROUP.DEPBAR.LE gsb0, 0x0 ;  /* 0x00008000000079c5 */ /* 0x000fe40000010000 */
[----:B------:R-:W-:Y:S05]  /*1b60*/  @!P2 BRA `(.L_x_22) ;  /* 0x000000040098a947 */ /* 0x000fea0003800000 */
[----:B------:R-:W-:Y:S01]  /*1b70*/  UIADD3 UR5, UR42, 0x1, URZ ;  /* 0x000000012a057890 */ /* 0x000fe2000fffe03f */
[----:B01----:R-:W-:Y:S02]  /*1b80*/  IMAD.U32 R0, RZ, RZ, UR44 ;  /* 0x0000002cff007e24 */ /* 0x003fe4000f8e00ff */
[----:B------:R-:W-:Y:S01]  /*1b90*/  IMAD.U32 R3, RZ, RZ, UR42 ;  /* 0x0000002aff037e24 */ /* 0x000fe2000f8e00ff */
[----:B------:R-:W-:-:S04]  /*1ba0*/  UISETP.NE.AND UP0, UPT, UR5, 0x5, UPT ;  /* 0x000000050500788c */ /* 0x000fc8000bf05270 */
[----:B------:R-:W-:Y:S02]  /*1bb0*/  USEL UR6, URZ, 0x1, UP0 ;  /* 0x000000013f067887 */ /* 0x000fe40008000000 */
[----:B------:R-:W-:Y:S02]  /*1bc0*/  USEL UR5, UR5, URZ, UP0 ;  /* 0x0000003f05057287 */ /* 0x000fe40008000000 */
[----:B------:R-:W-:-:S06]  /*1bd0*/  ULOP3.LUT UR6, UR40, UR6, URZ, 0x3c, !UPT ;  /* 0x0000000628067292 */ /* 0x000fcc000f8e3c3f */
[----:B------:R-:W-:-:S07]  /*1be0*/  IMAD.U32 R7, RZ, RZ, UR6 ;  /* 0x00000006ff077e24 */ /* 0x000fce000f8e00ff */
.L_x_29:
[----:B------:R-:W-:Y:S05]  /*1bf0*/  @!P0 BRA `(.L_x_23) ;  /* 0x0000000000048947 */ /* 0x000fea0003800000 */
[----:B------:R-:W-:Y:S01]  /*1c00*/  BPT.TRAP 0x1 ;  /* 0x000000040000795c */ /* 0x000fe20000300000 */
.L_x_23:
[----:B------:R-:W0:Y:S01]  /*1c10*/  S2UR UR7, SR_CgaCtaId ;  /* 0x00000000000779c3 */ /* 0x000e220000008800 */
[----:B------:R-:W-:Y:S01]  /*1c20*/  UMOV UR6, 0x400 ;  /* 0x0000040000067882 */ /* 0x000fe20000000000 */
[----:B------:R-:W-:Y:S01]  /*1c30*/  IMAD.U32 R5, RZ, RZ, UR5 ;  /* 0x00000005ff057e24 */ /* 0x000fe2000f8e00ff */
[----:B------:R-:W-:Y:S01]  /*1c40*/  SHF.L.U32 R4, R7, 0x1f, RZ ;  /* 0x0000001f07047819 */ /* 0x000fe200000006ff */
[----:B0-----:R-:W-:-:S06]  /*1c50*/  ULEA UR6, UR7, UR6, 0x18 ;  /* 0x0000000607067291 */ /* 0x001fcc000f8ec03f */
[----:B------:R-:W-:-:S04]  /*1c60*/  IMAD.U32 R6, RZ, RZ, UR6 ;  /* 0x00000006ff067e24 */ /* 0x000fc8000f8e00ff */
[----:B------:R-:W-:-:S04]  /*1c70*/  IMAD R5, R5, 0x8, R6 ;  /* 0x0000000805057824 */ /* 0x000fc800078e0206 */
[----:B------:R0:W1:Y:S01]  /*1c80*/  SYNCS.PHASECHK.TRANS64.TRYWAIT P1, [R5+URZ], R4 ;  /* 0x00000004050075a7 */ /* 0x000062000802017f */
[----:B------:R-:W-:Y:S05]  /*1c90*/  @!P0 BRA `(.L_x_24) ;  /* 0x0000000000048947 */ /* 0x000fea0003800000 */
[----:B------:R-:W-:Y:S01]  /*1ca0*/  BPT.TRAP 0x1 ;  /* 0x000000040000795c */ /* 0x000fe20000300000 */
.L_x_24:
[----:B-1----:R-:W-:Y:S05]  /*1cb0*/  @P1 BRA `(.L_x_25) ;  /* 0x0000000000081947 */ /* 0x002fea0003800000 */
[----:B------:R-:W1:Y:S02]  /*1cc0*/  SYNCS.PHASECHK.TRANS64.TRYWAIT P1, [R5+URZ], R4 ;  /* 0x00000004050075a7 */ /* 0x000e64000802017f */
[----:B-1----:R-:W-:Y:S05]  /*1cd0*/  @!P1 BRA `(.L_x_26) ;  /* 0x0000004400c89947 */ /* 0x002fea0003800000 */
.L_x_25:
[----:B------:R-:W-:Y:S01]  /*1ce0*/  ULEA UR6, UR5, UR45, 0xb ;  /* 0x0000002d05067291 */ /* 0x000fe2000f8e583f */
[----:B------:R-:W-:Y:S01]  /*1cf0*/  WARPGROUP.ARRIVE ;  /* 0x00000000000079c5 */ /* 0x000fe20000000000 */
[----:B------:R-:W-:Y:S01]  /*1d00*/  ULEA UR7, UR5, UR4, 0xa ;  /* 0x0000000405077291 */ /* 0x000fe2000f8e503f */
[----:B------:R-:W-:Y:S01]  /*1d10*/  UMOV UR9, 0x40000040 ;  /* 0x4000004000097882 */ /* 0x000fe20000000000 */
[----:B------:R-:W-:-:S03]  /*1d20*/  UMOV UR11, 0x40000040 ;  /* 0x40000040000b7882 */ /* 0x000fc60000000000 */
[----:B------:R-:W-:Y:S02]  /*1d30*/  UMOV UR8, UR6 ;  /* 0x0000000600087c82 */ /* 0x000fe40008000000 */
[----:B------:R-:W-:Y:S02]  /*1d40*/  UMOV UR10, UR7 ;  /* 0x00000007000a7c82 */ /* 0x000fe40008000000 */
[----:B------:R-:W-:Y:S01]  /*1d50*/  HGMMA.64x64x16.F32 R24, gdesc[UR8], R24, gsb0 ;  /* 0x00e00000081879f0 */ /* 0x000fe20008000818 */
[----:B------:R-:W-:Y:S02]  /*1d60*/  UIADD3 UR8, UR6, 0x2, URZ ;  /* 0x0000000206087890 */ /* 0x000fe4000fffe03f */
[----:B------:R-:W-:Y:S01]  /*1d70*/  UIADD3 UR10, UR7, 0x2, URZ ;  /* 0x00000002070a7890 */ /* 0x000fe2000fffe03f */
[----:B------:R-:W-:Y:S01]  /*1d80*/  UMOV UR9, 0x40000040 ;  /* 0x4000004000097882 */ /* 0x000fe20000000000 */
[----:B------:R-:W-:Y:S01]  /*1d90*/  UMOV UR11, 0x40000040 ;  /* 0x40000040000b7882 */ /* 0x000fe20000000000 */
[----:B------:R-:W-:-:S02]  /*1da0*/  WARPGROUP.DEPBAR.LE gsb0, 0x0 ;  /* 0x00008000000079c5 */ /* 0x000fc40000010000 */
        /* <DEDUP_REMOVED lines=46> */
[----:B------:R-:W-:Y:S01]  /*2090*/  BPT.TRAP 0x1 ;  /* 0x000000040000795c */ /* 0x000fe20000300000 */
.L_x_27:
[----:B------:R-:W-:-:S13]  /*20a0*/  ISETP.NE.AND P1, PT, R68, RZ, PT ;  /* 0x000000ff4400720c */ /* 0x000fda0003f25270 */
[----:B01----:R-:W-:-:S04]  /*20b0*/  @P1 IMAD R4, R3, 0x8, R6 ;  /* 0x0000000803041824 */ /* 0x003fc800078e0206 */
[----:B------:R-:W-:-:S05]  /*20c0*/  @P1 VIADD R4, R4, 0x28 ;  /* 0x0000002804041836 */ /* 0x000fca0000000000 */
[----:B------:R-:W-:-:S04]  /*20d0*/  @P1 PRMT R4, R19, 0x654, R4 ;  /* 0x0000065413041816 */ /* 0x000fc80000000004 */
[----:B------:R0:W-:Y:S01]  /*20e0*/  @P1 SYNCS.ARRIVE.TRANS64.RED.A1T0 RZ, [R4+URZ], RZ ;  /* 0x000000ff04ff19a7 */ /* 0x0001e2000810043f */
[----:B------:R-:W-:-:S13]  /*20f0*/  ISETP.GT.U32.AND P1, PT, R18, 0x1, PT ;  /* 0x000000011200780c */ /* 0x000fda0003f24070 */
[----:B0-----:R-:W-:Y:S05]  /*2100*/  @P1 BRA `(.L_x_28) ;  /* 0x0000000000041947 */ /* 0x001fea0003800000 */
[----:B------:R-:W-:Y:S01]  /*2110*/  BPT.TRAP 0x1 ;  /* 0x000000040000795c */ /* 0x000fe20000300000 */
.L_x_28:
[----:B------:R-:W-:Y:S01]  /*2120*/  UIADD3 UR5, UR5, 0x1, URZ ;  /* 0x0000000105057890 */ /* 0x000fe2000fffe03f */
[C---:B------:R-:W-:Y:S01]  /*2130*/  ISETP.GT.AND P2, PT, R0.reuse, 0x1, PT ;  /* 0x000000010000780c */ /* 0x040fe20003f44270 */
[----:B------:R-:W-:Y:S02]  /*2140*/  VIADD R3, R3, 0x1 ;  /* 0x0000000103037836 */ /* 0x000fe40000000000 */
[----:B------:R-:W-:Y:S01]  /*2150*/  UISETP.NE.AND UP0, UPT, UR5, 0x5, UPT ;  /* 0x000000050500788c */ /* 0x000fe2000bf05270 */
[----:B------:R-:W-:Y:S02]  /*2160*/  VIADD R0, R0, 0xffffffff ;  /* 0xffffffff00007836 */ /* 0x000fe40000000000 */
[C---:B------:R-:W-:Y:S01]  /*2170*/  ISETP.NE.AND P1, PT, R3.reuse, 0x5, PT ;  /* 0x000000050300780c */ /* 0x040fe20003f25270 */
[----:B------:R-:W-:Y:S02]  /*2180*/  USEL UR6, URZ, 0x1, UP0 ;  /* 0x000000013f067887 */ /* 0x000fe40008000000 */
[----:B------:R-:W-:Y:S01]  /*2190*/  USEL UR5, UR5, URZ, UP0 ;  /* 0x0000003f05057287 */ /* 0x000fe20008000000 */
[----:B------:R-:W-:-:S03]  /*21a0*/  SEL R3, R3, RZ, P1 ;  /* 0x000000ff03037207 */ /* 0x000fc60000800000 */
[----:B------:R-:W-:Y:S01]  /*21b0*/  LOP3.LUT R7, R7, UR6, RZ, 0x3c, !PT ;  /* 0x0000000607077c12 */ /* 0x000fe2000f8e3cff */
[----:B------:R-:W-:Y:S07]  /*21c0*/  @P2 BRA `(.L_x_29) ;  /* 0xfffffff800882947 */ /* 0x000fee000383ffff */
.L_x_22:
[----:B01----:R-:W0:Y:S02]  /*21d0*/  LDC R0, c[0x0][0x28c] ;  /* 0x0000a300ff007b82 */ /* 0x003e240000000800 */
[----:B0-----:R-:W-:-:S13]  /*21e0*/  ISETP.GE.AND P1, PT, R0, 0x1, PT ;  /* 0x000000010000780c */ /* 0x001fda0003f26270 */
[----:B------:R-:W-:Y:S05]  /*21f0*/  @!P1 BRA `(.L_x_30) ;  /* 0x0000000000449947 */ /* 0x000fea0003800000 */
[----:B------:R-:W-:Y:S05]  /*2200*/  @!P0 BRA `(.L_x_31) ;  /* 0x0000000000048947 */ /* 0x000fea0003800000 */
[----:B------:R-:W-:Y:S01]  /*2210*/  BPT.TRAP 0x1 ;  /* 0x000000040000795c */ /* 0x000fe20000300000 */
.L_x_31:
[----:B------:R-:W-:-:S13]  /*2220*/  ISETP.NE.AND P0, PT, R68, RZ, PT ;  /* 0x000000ff4400720c */ /* 0x000fda0003f05270 */
[----:B------:R-:W-:-:S05]  /*2230*/  VOTEU.ANY UP0, P0 ;  /* 0x00000000003f7886 */ /* 0x000fca0000000100 */
[----:B------:R-:W-:-:S06]  /*2240*/  @UP0 UIADD3 UR4, UR44, UR42, URZ ;  /* 0x0000002a2c040290 */ /* 0x000fcc000fffe03f */
[----:B------:R-:W-:Y:S02]  /*2250*/  IMAD.U32 R4, RZ, RZ, UR4 ;  /* 0x00000004ff047e24 */ /* 0x000fe4000f8e00ff */
[----:B------:R-:W-:Y:S02]  /*2260*/  IMAD.U32 R3, RZ, RZ, UR4 ;  /* 0x00000004ff037e24 */ /* 0x000fe4000f8e00ff */
[----:B------:R-:W-:-:S05]  /*2270*/  @P0 IMAD.WIDE.U32 R4, R4, -0x33333333, RZ ;  /* 0xcccccccd04040825 */ /* 0x000fca00078e00ff */
[----:B------:R-:W-:-:S05]  /*2280*/  @P0 SHF.R.U32.HI R0, RZ, 0x2, R5 ;  /* 0x00000002ff000819 */ /* 0x000fca0000011605 */
[----:B------:R-:W-:-:S04]  /*2290*/  @P0 IMAD R0, R0, -0x5, R3 ;  /* 0xfffffffb00000824 */ /* 0x000fc800078e0203 */
[----:B------:R-:W-:-:S04]  /*22a0*/  @P0 IMAD R0, R0, 0x8, R6 ;  /* 0x0000000800000824 */ /* 0x000fc800078e0206 */
[----:B------:R-:W-:-:S05]  /*22b0*/  @P0 VIADD R0, R0, 0x28 ;  /* 0x0000002800000836 */ /* 0x000fca0000000000 */
[----:B------:R-:W-:-:S04]  /*22c0*/  @P0 PRMT R0, R19, 0x654, R0 ;  /* 0x0000065413000816 */ /* 0x000fc80000000000 */
[----:B------:R0:W-:Y:S01]  /*22d0*/  @P0 SYNCS.ARRIVE.TRANS64.RED.A1T0 RZ, [R0+URZ], RZ ;  /* 0x000000ff00ff09a7 */ /* 0x0001e2000810043f */
[----:B------:R-:W-:-:S13]  /*22e0*/  ISETP.GT.U32.AND P0, PT, R18, 0x1, PT ;  /* 0x000000011200780c */ /* 0x000fda0003f04070 */
[----:B0-----:R-:W-:Y:S05]  /*22f0*/  @P0 BRA `(.L_x_30) ;  /* 0x0000000000040947 */ /* 0x001fea0003800000 */
[----:B------:R-:W-:Y:S01]  /*2300*/  BPT.TRAP 0x1 ;  /* 0x000000040000795c */ /* 0x000fe20000300000 */
.L_x_30:
[----:B------:R-:W-:Y:S01]  /*2310*/  IMAD.SHL.U32 R3, R70, 0x40, RZ ;  /* 0x0000004046037824 */ /* 0x000fe200078e00ff */
[----:B------:R-:W-:Y:S01]  /*2320*/  UIADD3 UR42, UR43, UR42, URZ ;  /* 0x0000002a2b2a7290 */ /* 0x000fe2000fffe03f */
[----:B------:R-:W-:Y:S01]  /*2330*/  SHF.R.S32.HI R13, RZ, 0x1f, R67 ;  /* 0x0000001fff0d7819 */ /* 0x000fe20000011443 */
[----:B------:R-:W-:Y:S01]  /*2340*/  UISETP.GE.U32.AND UP1, UPT, UR43, 0x5, UPT ;  /* 0x000000052b00788c */ /* 0x000fe2000bf26070 */
[----:B------:R-:W-:Y:S01]  /*2350*/  IMAD.SHL.U32 R7, R71, 0x80, RZ ;  /* 0x0000008047077824 */ /* 0x000fe200078e00ff */
[----:B------:R-:W-:Y:S01]  /*2360*/  ULDC UR7, c[0x0][0x288] ;  /* 0x0000a20000077ab9 */ /* 0x000fe20000000800 */
[C---:B------:R-:W-:Y:S01]  /*2370*/  LOP3.LUT R10, R3.reuse, 0x6, R62, 0xf8, !PT ;  /* 0x00000006030a7812 */ /* 0x040fe200078ef83e */
[----:B------:R-:W-:Y:S01]  /*2380*/  UISETP.GT.U32.AND UP0, UPT, UR42, 0x4, UPT ;  /* 0x000000042a00788c */ /* 0x000fe2000bf04070 */
[----:B------:R-:W-:Y:S01]  /*2390*/  ISETP.GE.AND P0, PT, R3, UR7, PT ;  /* 0x0000000703007c0c */ /* 0x000fe2000bf06270 */
[----:B------:R-:W-:Y:S01]  /*23a0*/  ULDC.64 UR4, c[0x0][0x5d0] ;  /* 0x0001740000047ab9 */ /* 0x000fe20000000a00 */
[--C-:B------:R-:W-:Y:S01]  /*23b0*/  SHF.R.S32.HI R11, RZ, 0x1f, R10.reuse ;  /* 0x0000001fff0b7819 */ /* 0x100fe2000001140a */
[----:B------:R-:W-:Y:S01]  /*23c0*/  ULDC UR10, c[0x0][0x284] ;  /* 0x0000a100000a7ab9 */ /* 0x000fe20000000800 */
[----:B------:R-:W-:Y:S01]  /*23d0*/  IMAD R0, R13, UR4, RZ ;  /* 0x000000040d007c24 */ /* 0x000fe2000f8e02ff */
[----:B------:R-:W-:Y:S01]  /*23e0*/  UISETP.LT.U32.AND UP0, UPT, UR43, 0x5, UP0 ;  /* 0x000000052b00788c */ /* 0x000fe20008701070 */
[----:B------:R-:W-:Y:S01]  /*23f0*/  ISETP.GE.OR P0, PT, R7, UR10, P0 ;  /* 0x0000000a07007c0c */ /* 0x000fe20008706670 */
[----:B------:R-:W-:Y:S01]  /*2400*/  IMAD.WIDE.U32 R4, R67, UR4, R10 ;  /* 0x0000000443047c25 */ /* 0x000fe2000f8e000a */
[----:B------:R-:W-:Y:S01]  /*2410*/  ULDC.64 UR8, c[0x0][0x5c8] ;  /* 0x0001720000087ab9 */ /* 0x000fe20000000a00 */
[----:B------:R-:W-:-:S02]  /*2420*/  USEL UR6, URZ, 0x1, !UP0 ;  /* 0x000000013f067887 */ /* 0x000fc4000c000000 */
[----:B------:R-:W-:Y:S01]  /*2430*/  IMAD R9, R67, UR5, R0 ;  /* 0x0000000543097c24 */ /* 0x000fe2000f8e0200 */
[----:B------:R-:W-:Y:S01]  /*2440*/  @UP1 UIMAD.WIDE.U32 UR4, UR42, -0x33333333, URZ ;  /* 0xcccccccd2a0418a5 */ /* 0x000fe2000f8e003f */
[----:B------:R-:W-:Y:S01]  /*2450*/  IMAD.WIDE R70, R71, 0x80, R22 ;  /* 0x0000008047467825 */ /* 0x000fe200078e0216 */
[----:B------:R-:W-:Y:S02]  /*2460*/  ULOP3.LUT UR40, UR40, UR6, URZ, 0x3c, !UPT ;  /* 0x0000000628287292 */ /* 0x000fe4000f8e3c3f */
[----:B------:R-:W-:Y:S01]  /*2470*/  @UP1 USHF.R.U32.HI UR4, URZ, 0x2, UR5 ;  /* 0x000000023f041899 */ /* 0x000fe20008011605 */
[----:B------:R-:W-:Y:S02]  /*2480*/  IMAD.IADD R5, R5, 0x1, R9 ;  /* 0x0000000105057824 */ /* 0x000fe400078e0209 */
[----:B------:R-:W-:Y:S01]  /*2490*/  IMAD R9, R71, UR8, RZ ;  /* 0x0000000847097c24 */ /* 0x000fe2000f8e02ff */
[----:B------:R-:W-:Y:S01]  /*24a0*/  @UP1 ULOP3.LUT UR40, UR40, 0x1, UR4, 0x78, !UPT ;  /* 0x0000000128281892 */ /* 0x000fe2000f8e7804 */
[----:B------:R-:W-:-:S04]  /*24b0*/  IMAD.WIDE.U32 R72, R70, UR8, R4 ;  /* 0x0000000846487c25 */ /* 0x000fc8000f8e0004 */
[----:B------:R-:W-:Y:S02]  /*24c0*/  IMAD R9, R70, UR9, R9 ;  /* 0x0000000946097c24 */ /* 0x000fe4000f8e0209 */
[----:B------:R-:W-:Y:S01]  /*24d0*/  IMAD.MOV.U32 R0, RZ, RZ, -0x1 ;  /* 0xffffffffff007424 */ /* 0x000fe200078e00ff */
[----:B------:R-:W-:Y:S06]  /*24e0*/  @P0 BRA `(.L_x_32) ;  /* 0x0000002000840947 */ /* 0x000fec0003800000 */
[----:B-----5:R-:W-:Y:S01]  /*24f0*/  FSETP.NEU.AND P1, PT, R57, RZ, PT ;  /* 0x000000ff3900720b */ /* 0x020fe20003f2d000 */
[----:B------:R-:W-:Y:S01]  /*2500*/  IMAD.IADD R4, R61, 0x1, -R3 ;  /* 0x000000013d047824 */ /* 0x000fe200078e0a03 */
[----:B------:R-:W-:Y:S01]  /*2510*/  BSSY B0, `(.L_x_32) ;  /* 0x000021e000007945 */ /* 0x000fe20003800000 */
[----:B------:R-:W-:Y:S02]  /*2520*/  IMAD.IADD R3, R66, 0x1, -R7 ;  /* 0x0000000142037824 */ /* 0x000fe400078e0a07 */
[----:B------:R-:W-:Y:S01]  /*2530*/  IMAD.IADD R83, R73, 0x1, R9 ;  /* 0x0000000149537824 */ /* 0x000fe200078e0209 */
[----:B------:R-:W-:-:S04]  /*2540*/  ISETP.GT.AND P0, PT, R4, RZ, PT ;  /* 0x000000ff0400720c */ /* 0x000fc80003f04270 */
[----:B------:R-:W-:-:S03]  /*2550*/  ISETP.GT.AND P3, PT, R3, RZ, P0 ;  /* 0x000000ff0300720c */ /* 0x000fc60000764270 */
[----:B------:R-:W-:Y:S10]  /*2560*/  @!P1 BRA `(.L_x_33) ;  /* 0x0000001400e89947 */ /* 0x000ff40003800000 */
[----:B------:R-:W0:Y:S01]  /*2570*/  LDC.64 R76, c[0x0][0x5b8] ;  /* 0x00016e00ff4c7b82 */ /* 0x000e220000000a00 */
[----:B------:R-:W-:-:S07]  /*2580*/  ULDC.64 UR4, c[0x0][0x5c0] ;  /* 0x0001700000047ab9 */ /* 0x000fce0000000a00 */
[----:B------:R-:W1:Y:S08]  /*2590*/  LDC.64 R78, c[0x0][0x5b0] ;  /* 0x00016c00ff4e7b82 */ /* 0x000e700000000a00 */
[----:B------:R-:W2:Y:S01]  /*25a0*/  LDC.64 R80, c[0x0][0x5a8] ;  /* 0x00016a00ff507b82 */ /* 0x000ea20000000a00 */
[-C--:B0-----:R-:W-:Y:S02]  /*25b0*/  IMAD R6, R13, R76.reuse, RZ ;  /* 0x0000004c0d067224 */ /* 0x081fe400078e02ff */
[----:B------:R-:W-:-:S04]  /*25c0*/  IMAD.WIDE.U32 R74, R67, R76, R10 ;  /* 0x0000004c434a7225 */ /* 0x000fc800078e000a */
[----:B------:R-:W-:Y:S02]  /*25d0*/  IMAD R73, R67, R77, R6 ;  /* 0x0000004d43497224 */ /* 0x000fe400078e0206 */
[-C--:B-1----:R-:W-:Y:S02]  /*25e0*/  IMAD R5, R71, R78.reuse, RZ ;  /* 0x0000004e47057224 */ /* 0x082fe400078e02ff */
[----:B------:R-:W-:Y:S02]  /*25f0*/  IMAD.IADD R13, R75, 0x1, R73 ;  /* 0x000000014b0d7824 */ /* 0x000fe400078e0249 */
[----:B------:R-:W-:Y:S02]  /*2600*/  IMAD.MOV.U32 R12, RZ, RZ, R74 ;  /* 0x000000ffff0c7224 */ /* 0x000fe400078e004a */
[C---:B------:R-:W-:Y:S02]  /*2610*/  IMAD R77, R70.reuse, R79, R5 ;  /* 0x0000004f464d7224 */ /* 0x040fe400078e0205 */
[----:B------:R-:W-:-:S04]  /*2620*/  IMAD.WIDE.U32 R6, R70, R78, R12 ;  /* 0x0000004e46067225 */ /* 0x000fc800078e000c */
[----:B------:R-:W-:Y:S01]  /*2630*/  IMAD.IADD R5, R7, 0x1, R77 ;  /* 0x0000000107057824 */ /* 0x000fe200078e024d */
[----:B--2---:R-:W-:-:S04]  /*2640*/  LEA R14, P1, R6, R80, 0x1 ;  /* 0x00000050060e7211 */ /* 0x004fc800078208ff */
[----:B------:R-:W-:-:S05]  /*2650*/  LEA.HI.X R15, R6, R81, R5, 0x1, P1 ;  /* 0x00000051060f7211 */ /* 0x000fca00008f0c05 */
[----:B------:R0:W2:Y:S01]  /*2660*/  @P3 LDG.E.LTC128B.U16 R5, desc[UR36][R14.64] ;  /* 0x000000240e053981 */ /* 0x0000a2000c1e1520 */
[----:B------:R-:W-:Y:S01]  /*2670*/  IMAD.WIDE.U32 R6, R70, R78, R10 ;  /* 0x0000004e46067225 */ /* 0x000fe200078e000a */
[----:B------:R-:W-:Y:S03]  /*2680*/  BSSY B1, `(.L_x_34) ;  /* 0x0000013000017945 */ /* 0x000fe60003800000 */
[----:B------:R-:W-:Y:S02]  /*2690*/  IMAD.IADD R7, R77, 0x1, R7 ;  /* 0x000000014d077824 */ /* 0x000fe400078e0207 */
[----:B------:R-:W-:Y:S01]  /*26a0*/  IMAD.WIDE.U32 R20, R67, R76, R6 ;  /* 0x0000004c43147225 */ /* 0x000fe200078e0006 */
[----:B0-----:R-:W-:-:S03]  /*26b0*/  SHF.L.U64.HI R15, R78, 0x3, R79 ;  /* 0x000000034e0f7819 */ /* 0x001fc6000001024f */
[----:B------:R-:W-:Y:S01]  /*26c0*/  IMAD.IADD R7, R73, 0x1, R21 ;  /* 0x0000000149077824 */ /* 0x000fe200078e0215 */
[----:B------:R-:W-:Y:S01]  /*26d0*/  LEA R6, P4, R20, R80, 0x1 ;  /* 0x0000005014067211 */ /* 0x000fe200078808ff */
[----:B------:R-:W-:-:S03]  /*26e0*/  IMAD.SHL.U32 R14, R78, 0x8, RZ ;  /* 0x000000084e0e7824 */ /* 0x000fc600078e00ff */
[----:B------:R-:W-:Y:S01]  /*26f0*/  LEA.HI.X R7, R20, R81, R7, 0x1, P4 ;  /* 0x0000005114077211 */ /* 0x000fe200020f0c07 */
[----:B--2---:R-:W-:-:S05]  /*2700*/  HADD2.F32 R8, -RZ, R5.H0_H0 ;  /* 0x20000005ff087230 */ /* 0x004fca0000004100 */
[----:B------:R-:W-:Y:S01]  /*2710*/  FMUL R9, R8, R57 ;  /* 0x0000003908097220 */ /* 0x000fe20000400000 */
[----:B------:R-:W-:-:S03]  /*2720*/  LEA R8, P1, R72, UR4, 0x1 ;  /* 0x0000000448087c11 */ /* 0x000fc6000f8208ff */
[----:B------:R-:W-:Y:S01]  /*2730*/  FFMA R24, R24, R56, R9 ;  /* 0x0000003818187223 */ /* 0x000fe20000000009 */
[----:B------:R-:W-:Y:S02]  /*2740*/  LEA.HI.X R9, R72, UR5, R83, 0x1, P1 ;  /* 0x0000000548097c11 */ /* 0x000fe400088f0c53 */
[----:B------:R-:W-:Y:S02]  /*2750*/  ISETP.GT.AND P1, PT, R4, 0x1, PT ;  /* 0x000000010400780c */ /* 0x000fe40003f24270 */
[----:B------:R-:W-:Y:S02]  /*2760*/  F2FP.F16.F32.PACK_AB R24, RZ, R24 ;  /* 0x00000018ff18723e */ /* 0x000fe400000000ff */
[----:B------:R-:W-:-:S03]  /*2770*/  ISETP.GT.AND P2, PT, R3, RZ, P1 ;  /* 0x000000ff0300720c */ /* 0x000fc60000f44270 */
[----:B------:R0:W-:Y:S10]  /*2780*/  @P3 STG.E.U16 desc[UR36][R8.64], R24 ;  /* 0x0000001808003986 */ /* 0x0001f4000c101524 */
[----:B------:R-:W-:Y:S05]  /*2790*/  @!P2 BRA `(.L_x_35) ;  /* 0x000000000004a947 */ /* 0x000fea0003800000 */
[----:B------:R1:W5:Y:S02]  /*27a0*/  LDG.E.LTC128B.U16 R5, desc[UR36][R6.64+0x2] ;  /* 0x0000022406057981 */ /* 0x000364000c1e1520 */
.L_x_35:
[----:B------:R-:W-:Y:S05]  /*27b0*/  BSYNC B1 ;  /* 0x0000000000017941 */ /* 0x000fea0003800000 */
.L_x_34:
[----:B-----5:R-:W-:Y:S01]  /*27c0*/  HADD2.F32 R12, -RZ, R5.H0_H0 ;  /* 0x20000005ff0c7230 */ /* 0x020fe20000004100 */
[----:B------:R-:W-:Y:S01]  /*27d0*/  ISETP.GT.AND P0, PT, R3, 0x8, P0 ;  /* 0x000000080300780c */ /* 0x000fe20000704270 */
[----:B------:R-:W-:Y:S01]  /*27e0*/  IMAD.WIDE.U32 R20, R70, R78, R14 ;  /* 0x0000004e46147225 */ /* 0x000fe200078e000e */
[----:B0-----:R-:W-:-:S03]  /*27f0*/  PRMT R24, R5, 0x7610, R24 ;  /* 0x0000761005187816 */ /* 0x001fc60000000018 */
[----:B------:R-:W-:Y:S01]  /*2800*/  FMUL R12, R12, R57 ;  /* 0x000000390c0c7220 */ /* 0x000fe20000400000 */
[----:B------:R-:W-:Y:S01]  /*2810*/  IMAD.IADD R77, R77, 0x1, R21 ;  /* 0x000000014d4d7824 */ /* 0x000fe200078e0215 */
[----:B------:R-:W-:Y:S02]  /*2820*/  IADD3 R74, P3, R74, R20, RZ ;  /* 0x000000144a4a7210 */ /* 0x000fe40007f7e0ff */
[----:B------:R-:W-:-:S03]  /*2830*/  FFMA R12, R25, R56, R12 ;  /* 0x00000038190c7223 */ /* 0x000fc6000000000c */
[----:B------:R-:W-:Y:S01]  /*2840*/  IMAD.X R13, R77, 0x1, R13, P3 ;  /* 0x000000014d0d7824 */ /* 0x000fe200018e060d */
[C---:B------:R-:W-:Y:S02]  /*2850*/  LEA R14, P3, R74.reuse, R80, 0x1 ;  /* 0x000000504a0e7211 */ /* 0x040fe400078608ff */
[----:B------:R-:W-:Y:S02]  /*2860*/  F2FP.F16.F32.PACK_AB R12, RZ, R12 ;  /* 0x0000000cff0c723e */ /* 0x000fe400000000ff */
[----:B------:R-:W-:Y:S02]  /*2870*/  LEA.HI.X R15, R74, R81, R13, 0x1, P3 ;  /* 0x000000514a0f7211 */ /* 0x000fe400018f0c0d */
[----:B------:R-:W-:-:S05]  /*2880*/  PRMT R21, R12, 0x7610, R21 ;  /* 0x000076100c157816 */ /* 0x000fca0000000015 */
[----:B------:R0:W-:Y:S04]  /*2890*/  @P2 STG.E.U16 desc[UR36][R8.64+0x2], R21 ;  /* 0x0000021508002986 */ /* 0x0001e8000c101524 */
[----:B------:R-:W2:Y:S01]  /*28a0*/  @P0 LDG.E.LTC128B.U16 R24, desc[UR36][R14.64] ;  /* 0x000000240e180981 */ /* 0x000ea2000c1e1520 */
[----:B------:R-:W-:Y:S01]  /*28b0*/  IADD3 R20, P2, R10, R20, RZ ;  /* 0x000000140a147210 */ /* 0x000fe20007f5e0ff */
[----:B------:R-:W-:Y:S01]  /*28c0*/  BSSY B1, `(.L_x_36) ;  /* 0x0000011000017945 */ /* 0x000fe20003800000 */
[C---:B------:R-:W-:Y:S02]  /*28d0*/  SHF.L.U64.HI R13, R58.reuse, 0x1, R59 ;  /* 0x000000013a0d7819 */ /* 0x040fe4000001023b */
[----:B------:R-:W-:Y:S01]  /*28e0*/  ISETP.GT.AND P1, PT, R3, 0x8, P1 ;  /* 0x000000080300780c */ /* 0x000fe20000f24270 */
[----:B0-----:R-:W-:Y:S01]  /*28f0*/  IMAD.X R21, R11, 0x1, R77, P2 ;  /* 0x000000010b157824 */ /* 0x001fe200010e064d */
[----:B------:R-:W-:Y:S01]  /*2900*/  LEA R12, P2, R58, R8, 0x1 ;  /* 0x000000083a0c7211 */ /* 0x000fe200078408ff */
[----:B------:R-:W-:-:S04]  /*2910*/  IMAD.WIDE.U32 R20, R67, R76, R20 ;  /* 0x0000004c43147225 */ /* 0x000fc800078e0014 */
[----:B------:R-:W-:Y:S02]  /*2920*/  IMAD.X R13, R13, 0x1, R9, P2 ;  /* 0x000000010d0d7824 */ /* 0x000fe400010e0609 */
[----:B------:R-:W-:Y:S02]  /*2930*/  IMAD.IADD R11, R73, 0x1, R21 ;  /* 0x00000001490b7824 */ /* 0x000fe400078e0215 */
[----:B--2---:R-:W-:-:S05]  /*2940*/  HADD2.F32 R10, -RZ, R24.H0_H0 ;  /* 0x20000018ff0a7230 */ /* 0x004fca0000004100 */
[----:B------:R-:W-:Y:S01]  /*2950*/  FMUL R5, R10, R57 ;  /* 0x000000390a057220 */ /* 0x000fe20000400000 */
[----:B------:R-:W-:-:S03]  /*2960*/  LEA R10, P3, R20, R80, 0x1 ;  /* 0x00000050140a7211 */ /* 0x000fc600078608ff */
[----:B------:R-:W-:Y:S01]  /*2970*/  FFMA R5, R26, R56, R5 ;  /* 0x000000381a057223 */ /* 0x000fe20000000005 */
[----:B------:R-:W-:-:S04]  /*2980*/  LEA.HI.X R11, R20, R81, R11, 0x1, P3 ;  /* 0x00000051140b7211 */ /* 0x000fc800018f0c0b */
[----:B------:R-:W-:-:S05]  /*2990*/  F2FP.F16.F32.PACK_AB R5, RZ, R5 ;  /* 0x00000005ff05723e */ /* 0x000fca00000000ff */
[----:B------:R0:W-:Y:S01]  /*29a0*/  @P0 STG.E.U16 desc[UR36][R12.64], R5 ;  /* 0x000000050c000986 */ /* 0x0001e2000c101524 */
[----:B------:R-:W-:Y:S05]  /*29b0*/  @!P1 BRA `(.L_x_37) ;  /* 0x0000000000049947 */ /* 0x000fea0003800000 */
[----:B------:R2:W5:Y:S02]  /*29c0*/  LDG.E.LTC128B.U16 R24, desc[UR36][R10.64+0x2] ;  /* 0x000002240a187981 */ /* 0x000564000c1e1520 */
.L_x_37:
[----:B------:R-:W-:Y:S05]  /*29d0*/  BSYNC B1 ;  /* 0x0000000000017941 */ /* 0x000fea0003800000 */
.L_x_36:
[----:B-----5:R-:W-:Y:S01]  /*29e0*/  HADD2.F32 R14, -RZ, R24.H0_H0 ;  /* 0x20000018ff0e7230 */ /* 0x020fe20000004100 */
[----:B------:R-:W-:Y:S01]  /*29f0*/  ISETP.GT.AND P0, PT, R4, 0x8, PT ;  /* 0x000000080400780c */ /* 0x000fe20003f04270 */
[----:B------:R-:W-:Y:S03]  /*2a00*/  BSSY B1, `(.L_x_38) ;  /* 0x0000008000017945 */ /* 0x000fe60003800000 */
[----:B------:R-:W-:Y:S01]  /*2a10*/  FMUL R14, R14, R57 ;  /* 0x000000390e0e7220 */ /* 0x000fe20000400000 */
[----:B------:R-:W-:-:S03]  /*2a20*/  ISETP.GT.AND P2, PT, R3, RZ, P0 ;  /* 0x000000ff0300720c */ /* 0x000fc60000744270 */
[----:B------:R-:W-:-:S05]  /*2a30*/  FFMA R14, R27, R56, R14 ;  /* 0x000000381b0e7223 */ /* 0x000fca000000000e */
[----:B------:R-:W-:-:S05]  /*2a40*/  F2FP.F16.F32.PACK_AB R14, RZ, R14 ;  /* 0x0000000eff0e723e */ /* 0x000fca00000000ff */
[----:B------:R3:W-:Y:S01]  /*2a50*/  @P1 STG.E.U16 desc[UR36][R12.64+0x2], R14 ;  /* 0x0000020e0c001986 */ /* 0x0007e2000c101524 */
[----:B------:R-:W-:Y:S05]  /*2a60*/  @!P2 BRA `(.L_x_39) ;  /* 0x000000000004a947 */ /* 0x000fea0003800000 */
[----:B------:R4:W5:Y:S02]  /*2a70*/  LDG.E.LTC128B.U16 R24, desc[UR36][R6.64+0x10] ;  /* 0x0000102406187981 */ /* 0x000964000c1e1520 */
.L_x_39:
[----:B------:R-:W-:Y:S05]  /*2a80*/  BSYNC B1 ;  /* 0x0000000000017941 */ /* 0x000fea0003800000 */
.L_x_38:
[----:B---3-5:R-:W-:Y:S01]  /*2a90*/  HADD2.F32 R14, -RZ, R24.H0_H0 ;  /* 0x20000018ff0e7230 */ /* 0x028fe20000004100 */
[----:B------:R-:W-:Y:S01]  /*2aa0*/  ISETP.GT.AND P1, PT, R4, 0x9, PT ;  /* 0x000000090400780c */ /* 0x000fe20003f24270 */
[----:B------:R-:W-:Y:S03]  /*2ab0*/  BSSY B1, `(.L_x_40) ;  /* 0x0000008000017945 */ /* 0x000fe60003800000 */
[----:B0-----:R-:W-:Y:S01]  /*2ac0*/  FMUL R5, R14, R57 ;  /* 0x000000390e057220 */ /* 0x001fe20000400000 */
[----:B------:R-:W-:-:S03]  /*2ad0*/  ISETP.GT.AND P3, PT, R3, RZ, P1 ;  /* 0x000000ff0300720c */ /* 0x000fc60000f64270 */
[----:B------:R-:W-:-:S05]  /*2ae0*/  FFMA R5, R28, R56, R5 ;  /* 0x000000381c057223 */ /* 0x000fca0000000005 */
[----:B------:R-:W-:-:S05]  /*2af0*/  F2FP.F16.F32.PACK_AB R5, RZ, R5 ;  /* 0x00000005ff05723e */ /* 0x000fca00000000ff */
[----:B------:R0:W-:Y:S01]  /*2b00*/  @P2 STG.E.U16 desc[UR36][R8.64+0x10], R5 ;  /* 0x0000100508002986 */ /* 0x0001e2000c101524 */
[----:B------:R-:W-:Y:S05]  /*2b10*/  @!P3 BRA `(.L_x_41) ;  /* 0x000000000004b947 */ /* 0x000fea0003800000 */
[----:B------:R3:W5:Y:S02]  /*2b20*/  LDG.E.LTC128B.U16 R24, desc[UR36][R6.64+0x12] ;  /* 0x0000122406187981 */ /* 0x000764000c1e1520 */
.L_x_41:
[----:B------:R-:W-:Y:S05]  /*2b30*/  BSYNC B1 ;  /* 0x0000000000017941 */ /* 0x000fea0003800000 */
.L_x_40:
[----:B-----5:R-:W-:Y:S01]  /*2b40*/  HADD2.F32 R14, -RZ, R24.H0_H0 ;  /* 0x20000018ff0e7230 */ /* 0x020fe20000004100 */
[----:B------:R-:W-:Y:S01]  /*2b50*/  ISETP.GT.AND P0, PT, R3, 0x8, P0 ;  /* 0x000000080300780c */ /* 0x000fe20000704270 */
[----:B------:R-:W-:Y:S03]  /*2b60*/  BSSY B1, `(.L_x_42) ;  /* 0x0000007000017945 */ /* 0x000fe60003800000 */
[----:B------:R-:W-:-:S04]  /*2b70*/  FMUL R14, R14, R57 ;  /* 0x000000390e0e7220 */ /* 0x000fc80000400000 */
[----:B------:R-:W-:-:S05]  /*2b80*/  FFMA R14, R29, R56, R14 ;  /* 0x000000381d0e7223 */ /* 0x000fca000000000e */
[----:B------:R-:W-:-:S05]  /*2b90*/  F2FP.F16.F32.PACK_AB R14, RZ, R14 ;  /* 0x0000000eff0e723e */ /* 0x000fca00000000ff */
[----:B------:R0:W-:Y:S01]  /*2ba0*/  @P3 STG.E.U16 desc[UR36][R8.64+0x12], R14 ;  /* 0x0000120e08003986 */ /* 0x0001e2000c101524 */
[----:B------:R-:W-:Y:S05]  /*2bb0*/  @!P0 BRA `(.L_x_43) ;  /* 0x0000000000048947 */ /* 0x000fea0003800000 */
[----:B------:R0:W5:Y:S02]  /*2bc0*/  LDG.E.LTC128B.U16 R24, desc[UR36][R10.64+0x10] ;  /* 0x000010240a187981 */ /* 0x000164000c1e1520 */
.L_x_43:
[----:B------:R-:W-:Y:S05]  /*2bd0*/  BSYNC B1 ;  /* 0x0000000000017941 */ /* 0x000fea0003800000 */
.L_x_42:
[----:B0----5:R-:W-:Y:S01]  /*2be0*/  HADD2.F32 R14, -RZ, R24.H0_H0 ;  /* 0x20000018ff0e7230 */ /* 0x021fe20000004100 */
        /* <DEDUP_REMOVED lines=8> */
.L_x_45:
[----:B------:R-:W-:Y:S05]  /*2c70*/  BSYNC B1 ;  /* 0x0000000000017941 */ /* 0x000fea0003800000 */
.L_x_44:
        /* <DEDUP_REMOVED lines=10> */
.L_x_47:
[----:B------:R-:W-:Y:S05]  /*2d20*/  BSYNC B1 ;  /* 0x0000000000017941 */ /* 0x000fea0003800000 */
.L_x_46:
[----:B0----5:R-:W-:Y:S01]  /*2d30*/  HADD2.F32 R14, -RZ, R24.H0_H0 ;  /* 0x20000018ff0e7230 */ /* 0x021fe20000004100 */
        /* <DEDUP_REMOVED lines=9> */
.L_x_49:
[----:B------:R-:W-:Y:S05]  /*2dd0*/  BSYNC B1 ;  /* 0x0000000000017941 */ /* 0x000fea0003800000 */
.L_x_48:
        /* <DEDUP_REMOVED lines=9> */
.L_x_51:
[----:B------:R-:W-:Y:S05]  /*2e70*/  BSYNC B1 ;  /* 0x0000000000017941 */ /* 0x000fea0003800000 */
.L_x_50:
        /* <DEDUP_REMOVED lines=9> */
.L_x_53:
[----:B------:R-:W-:Y:S05]  /*2f10*/  BSYNC B1 ;  /* 0x0000000000017941 */ /* 0x000fea0003800000 */
.L_x_52:
        /* <DEDUP_REMOVED lines=10> */
.L_x_55:
[----:B------:R-:W-:Y:S05]  /*2fc0*/  BSYNC B1 ;  /* 0x0000000000017941 */ /* 0x000fea0003800000 */
.L_x_54:
        /* <DEDUP_REMOVED lines=10> */
.L_x_57:
[----:B------:R-:W-:Y:S05]  /*3070*/  BSYNC B1 ;  /* 0x0000000000017941 */ /* 0x000fea0003800000 */
.L_x_56:
        /* <DEDUP_REMOVED lines=9> */
.L_x_59:
[----:B------:R-:W-:Y:S05]  /*3110*/  BSYNC B1 ;  /* 0x0000000000017941 */ /* 0x000fea0003800000 */
.L_x_58:
        /* <DEDUP_REMOVED lines=9> */
.L_x_61:
[----:B------:R-:W-:Y:S05]  /*31b0*/  BSYNC B1 ;  /* 0x0000000000017941 */ /* 0x000fea0003800000 */
.L_x_60:
        /* <DEDUP_REMOVED lines=10> */
.L_x_63:
[----:B------:R-:W-:Y:S05]  /*3260*/  BSYNC B1 ;  /* 0x0000000000017941 */ /* 0x000fea0003800000 */
.L_x_62:
        /* <DEDUP_REMOVED lines=10> */
.L_x_65:
[----:B------:R-:W-:Y:S05]  /*3310*/  BSYNC B1 ;  /* 0x0000000000017941 */ /* 0x000fea0003800000 */
.L_x_64:
        /* <DEDUP_REMOVED lines=9> */
.L_x_67:
[----:B------:R-:W-:Y:S05]  /*33b0*/  BSYNC B1 ;  /* 0x0000000000017941 */ /* 0x000fea0003800000 */
.L_x_66:
        /* <DEDUP_REMOVED lines=9> */
.L_x_69:
[----:B------:R-:W-:Y:S05]  /*3450*/  BSYNC B1 ;  /* 0x0000000000017941 */ /* 0x000fea0003800000 */
.L_x_68:
        /* <DEDUP_REMOVED lines=10> */
.L_x_71:
[----:B------:R-:W-:Y:S05]  /*3500*/  BSYNC B1 ;  /* 0x0000000000017941 */ /* 0x000fea0003800000 */
.L_x_70:
        /* <DEDUP_REMOVED lines=10> */
.L_x_73:
[----:B------:R-:W-:Y:S05]  /*35b0*/  BSYNC B1 ;  /* 0x0000000000017941 */ /* 0x000fea0003800000 */
.L_x_72:
        /* <DEDUP_REMOVED lines=9> */
.L_x_75:
[----:B------:R-:W-:Y:S05]  /*3650*/  BSYNC B1 ;  /* 0x0000000000017941 */ /* 0x000fea0003800000 */
.L_x_74:
        /* <DEDUP_REMOVED lines=9> */
.L_x_77:
[----:B------:R-:W-:Y:S05]  /*36f0*/  BSYNC B1 ;  /* 0x0000000000017941 */ /* 0x000fea0003800000 */
.L_x_76:
        /* <DEDUP_REMOVED lines=10> */
.L_x_79:
[----:B------:R-:W-:Y:S05]  /*37a0*/  BSYNC B1 ;  /* 0x0000000000017941 */ /* 0x000fea0003800000 */
.L_x_78:
        /* <DEDUP_REMOVED lines=10> */
.L_x_81:
[----:B------:R-:W-:Y:S05]  /*3850*/  BSYNC B1 ;  /* 0x0000000000017941 */ /* 0x000fea0003800000 */
.L_x_80:
        /* <DEDUP_REMOVED lines=9> */
.L_x_83:
[----:B------:R-:W-:Y:S05]  /*38f0*/  BSYNC B1 ;  /* 0x0000000000017941 */ /* 0x000fea0003800000 */
.L_x_82:
        /* <DEDUP_REMOVED lines=9> */
.L_x_85:
[----:B------:R-:W-:Y:S05]  /*3990*/  BSYNC B1 ;  /* 0x0000000000017941 */ /* 0x000fea0003800000 */
.L_x_84:
        /* <DEDUP_REMOVED lines=10> */
.L_x_87:
[----:B------:R-:W-:Y:S05]  /*3a40*/  BSYNC B1 ;  /* 0x0000000000017941 */ /* 0x000fea0003800000 */
.L_x_86:
[----:B0----5:R-:W-:Y:S01]  /*3a50*/  HADD2.F32 R14, -RZ, R24.H0_H0 ;  /* 0x20000018ff0e7230 */ /* 0x021fe20000004100 */
[----:B------:R-:W-:Y:S01]  /*3a60*/  ISETP.GT.AND P1, PT, R4, 0x39, PT ;  /* 0x000000390400780c */ /* 0x000fe20003f24270 */
[----:B------:R-:W-:Y:S01]  /*3a70*/  @P2 IMAD.MOV.U32 R4, RZ, RZ, R8 ;  /* 0x000000ffff042224 */ /* 0x000fe200078e0008 */
[----:B------:R-:W-:Y:S02]  /*3a80*/  BSSY B1, `(.L_x_88) ;  /* 0x000000a000017945 */ /* 0x000fe40003800000 */
[----:B------:R-:W-:Y:S01]  /*3a90*/  FMUL R5, R14, R57 ;  /* 0x000000390e057220 */ /* 0x000fe20000400000 */
[----:B------:R-:W-:-:S03]  /*3aa0*/  ISETP.GT.AND P3, PT, R3, RZ, P1 ;  /* 0x000000ff0300720c */ /* 0x000fc60000f64270 */
[----:B------:R-:W-:-:S05]  /*3ab0*/  FFMA R5, R52, R56, R5 ;  /* 0x0000003834057223 */ /* 0x000fca0000000005 */
[----:B------:R-:W-:-:S04]  /*3ac0*/  F2FP.F16.F32.PACK_AB R5, RZ, R5 ;  /* 0x00000005ff05723e */ /* 0x000fc800000000ff */
[----:B------:R-:W-:Y:S01]  /*3ad0*/  PRMT R14, R5, 0x7610, R14 ;  /* 0x00007610050e7816 */ /* 0x000fe2000000000e */
[----:B------:R-:W-:-:S05]  /*3ae0*/  @P2 IMAD.MOV.U32 R5, RZ, RZ, R9 ;  /* 0x000000ffff052224 */ /* 0x000fca00078e0009 */
[----:B------:R0:W-:Y:S01]  /*3af0*/  @P2 STG.E.U16 desc[UR36][R4.64+0x70], R14 ;  /* 0x0000700e04002986 */ /* 0x0001e2000c101524 */
[----:B------:R-:W-:Y:S05]  /*3b00*/  @!P3 BRA `(.L_x_89) ;  /* 0x000000000004b947 */ /* 0x000fea0003800000 */
[----:B------:R0:W5:Y:S02]  /*3b10*/  LDG.E.LTC128B.U16 R24, desc[UR36][R6.64+0x72] ;  /* 0x0000722406187981 */ /* 0x000164000c1e1520 */
.L_x_89:
[----:B------:R-:W-:Y:S05]  /*3b20*/  BSYNC B1 ;  /* 0x0000000000017941 */ /* 0x000fea0003800000 */
.L_x_88:
        /* <DEDUP_REMOVED lines=9> */
.L_x_91:
[----:B------:R-:W-:Y:S05]  /*3bc0*/  BSYNC B1 ;  /* 0x0000000000017941 */ /* 0x000fea0003800000 */
.L_x_90:
[----:B0----5:R-:W-:Y:S01]  /*3bd0*/  HADD2.F32 R4, -RZ, R24.H0_H0 ;  /* 0x20000018ff047230 */ /* 0x021fe20000004100 */
[----:B------:R-:W-:Y:S01]  /*3be0*/  ISETP.GT.AND P1, PT, R3, 0x8, P1 ;  /* 0x000000080300780c */ /* 0x000fe20000f24270 */
[----:B------:R-:W-:Y:S03]  /*3bf0*/  BSSY B1, `(.L_x_92) ;  /* 0x000000a000017945 */ /* 0x000fe60003800000 */
[----:B------:R-:W-:Y:S01]  /*3c00*/  FMUL R5, R4, R57 ;  /* 0x0000003904057220 */ /* 0x000fe20000400000 */
[----:B------:R-:W-:-:S03]  /*3c10*/  @P0 IMAD.MOV.U32 R4, RZ, RZ, R12 ;  /* 0x000000ffff040224 */ /* 0x000fc600078e000c */
[----:B------:R-:W-:-:S05]  /*3c20*/  FFMA R5, R54, R56, R5 ;  /* 0x0000003836057223 */ /* 0x000fca0000000005 */
[----:B------:R-:W-:-:S04]  /*3c30*/  F2FP.F16.F32.PACK_AB R5, RZ, R5 ;  /* 0x00000005ff05723e */ /* 0x000fc800000000ff */
[----:B-1-34-:R-:W-:Y:S01]  /*3c40*/  PRMT R6, R5, 0x7610, R6 ;  /* 0x0000761005067816 */ /* 0x01afe20000000006 */
[----:B------:R-:W-:-:S05]  /*3c50*/  @P0 IMAD.MOV.U32 R5, RZ, RZ, R13 ;  /* 0x000000ffff050224 */ /* 0x000fca00078e000d */
[----:B------:R0:W-:Y:S01]  /*3c60*/  @P0 STG.E.U16 desc[UR36][R4.64+0x70], R6 ;  /* 0x0000700604000986 */ /* 0x0001e2000c101524 */
[----:B------:R-:W-:Y:S05]  /*3c70*/  @!P1 BRA `(.L_x_93) ;  /* 0x0000000000049947 */ /* 0x000fea0003800000 */
[----:B------:R1:W5:Y:S02]  /*3c80*/  LDG.E.LTC128B.U16 R24, desc[UR36][R10.64+0x72] ;  /* 0x000072240a187981 */ /* 0x000364000c1e1520 */
.L_x_93:
[----:B------:R-:W-:Y:S05]  /*3c90*/  BSYNC B1 ;  /* 0x0000000000017941 */ /* 0x000fea0003800000 */
.L_x_92:
[----:B------:R-:W-:Y:S05]  /*3ca0*/  @!P1 BRA `(.L_x_94) ;  /* 0x0000000800909947 */ /* 0x000fea0003800000 */
[----:B-----5:R-:W-:-:S05]  /*3cb0*/  HADD2.F32 R24, -RZ, R24.H0_H0 ;  /* 0x20000018ff187230 */ /* 0x020fca0000004100 */
[----:B------:R-:W-:-:S04]  /*3cc0*/  FMUL R24, R24, R57 ;  /* 0x0000003918187220 */ /* 0x000fc80000400000 */
[----:B------:R-:W-:-:S05]  /*3cd0*/  FFMA R24, R55, R56, R24 ;  /* 0x0000003837187223 */ /* 0x000fca0000000018 */
[----:B------:R-:W-:-:S05]  /*3ce0*/  F2FP.F16.F32.PACK_AB R24, RZ, R24 ;  /* 0x00000018ff18723e */ /* 0x000fca00000000ff */
[----:B------:R3:W-:Y:S01]  /*3cf0*/  STG.E.U16 desc[UR36][R12.64+0x72], R24 ;  /* 0x000072180c007986 */ /* 0x0007e2000c101524 */
[----:B------:R-:W-:Y:S05]  /*3d00*/  BRA `(.L_x_94) ;  /* 0x0000000800787947 */ /* 0x000fea0003800000 */
.L_x_33:
[----:B------:R-:W-:Y:S01]  /*3d10*/  ISETP.GT.AND P2, PT, R4, 0x1, PT ;  /* 0x000000010400780c */ /* 0x000fe20003f44270 */
[----:B------:R-:W-:Y:S01]  /*3d20*/  ULDC.64 UR4, c[0x0][0x5c0] ;  /* 0x0001700000047ab9 */ /* 0x000fe20000000a00 */
[-C--:B------:R-:W-:Y:S01]  /*3d30*/  FMUL R24, R24, R56.reuse ;  /* 0x0000003818187220 */ /* 0x080fe20000400000 */
[-C--:B------:R-:W-:Y:S01]  /*3d40*/  FMUL R25, R25, R56.reuse ;  /* 0x0000003819197220 */ /* 0x080fe20000400000 */
[----:B------:R-:W-:Y:S01]  /*3d50*/  ISETP.GT.AND P1, PT, R3, RZ, P2 ;  /* 0x000000ff0300720c */ /* 0x000fe20001724270 */
[-C--:B------:R-:W-:Y:S01]  /*3d60*/  FMUL R26, R26, R56.reuse ;  /* 0x000000381a1a7220 */ /* 0x080fe20000400000 */
[----:B------:R-:W-:Y:S01]  /*3d70*/  LEA R6, P4, R72, UR4, 0x1 ;  /* 0x0000000448067c11 */ /* 0x000fe2000f8808ff */
[----:B------:R-:W-:Y:S01]  /*3d80*/  FMUL R27, R27, R56 ;  /* 0x000000381b1b7220 */ /* 0x000fe20000400000 */
[----:B------:R-:W-:Y:S01]  /*3d90*/  F2FP.F16.F32.PACK_AB R24, RZ, R24 ;  /* 0x00000018ff18723e */ /* 0x000fe200000000ff */
[-C--:B------:R-:W-:Y:S01]  /*3da0*/  FMUL R28, R28, R56.reuse ;  /* 0x000000381c1c7220 */ /* 0x080fe20000400000 */
[----:B------:R-:W-:Y:S01]  /*3db0*/  LEA.HI.X R7, R72, UR5, R83, 0x1, P4 ;  /* 0x0000000548077c11 */ /* 0x000fe2000a0f0c53 */
[-C--:B------:R-:W-:Y:S01]  /*3dc0*/  FMUL R29, R29, R56.reuse ;  /* 0x000000381d1d7220 */ /* 0x080fe20000400000 */
[----:B------:R-:W-:Y:S01]  /*3dd0*/  F2FP.F16.F32.PACK_AB R25, RZ, R25 ;  /* 0x00000019ff19723e */ /* 0x000fe200000000ff */
[-C--:B------:R-:W-:Y:S01]  /*3de0*/  FMUL R30, R30, R56.reuse ;  /* 0x000000381e1e7220 */ /* 0x080fe20000400000 */
[----:B------:R-:W-:Y:S01]  /*3df0*/  ISETP.GT.AND P2, PT, R3, 0x8, P2 ;  /* 0x000000080300780c */ /* 0x000fe20001744270 */
[----:B------:R-:W-:Y:S01]  /*3e00*/  @P3 STG.E.U16 desc[UR36][R6.64], R24 ;  /* 0x0000001806003986 */ /* 0x000fe2000c101524 */
[C---:B------:R-:W-:Y:S01]  /*3e10*/  SHF.L.U64.HI R5, R58.reuse, 0x1, R59 ;  /* 0x000000013a057819 */ /* 0x040fe2000001023b */
[----:B------:R-:W-:Y:S01]  /*3e20*/  FMUL R31, R31, R56 ;  /* 0x000000381f1f7220 */ /* 0x000fe20000400000 */
[----:B------:R-:W-:Y:S01]  /*3e30*/  LEA R8, P3, R58, R6, 0x1 ;  /* 0x000000063a087211 */ /* 0x000fe200078608ff */
[----:B------:R-:W-:Y:S01]  /*3e40*/  @P1 STG.E.U16 desc[UR36][R6.64+0x2], R25 ;  /* 0x0000021906001986 */ /* 0x000fe2000c101524 */
[----:B------:R-:W-:Y:S01]  /*3e50*/  ISETP.GT.AND P1, PT, R3, 0x8, P0 ;  /* 0x000000080300780c */ /* 0x000fe20000724270 */
[----:B------:R-:W-:Y:S01]  /*3e60*/  FMUL R32, R32, R56 ;  /* 0x0000003820207220 */ /* 0x000fe20000400000 */
[----:B------:R-:W-:Y:S01]  /*3e70*/  F2FP.F16.F32.PACK_AB R26, RZ, R26 ;  /* 0x0000001aff1a723e */ /* 0x000fe200000000ff */
[----:B------:R-:W-:Y:S01]  /*3e80*/  IMAD.X R9, R5, 0x1, R7, P3 ;  /* 0x0000000105097824 */ /* 0x000fe200018e0607 */
[----:B------:R-:W-:Y:S01]  /*3e90*/  F2FP.F16.F32.PACK_AB R27, RZ, R27 ;  /* 0x0000001bff1b723e */ /* 0x000fe200000000ff */
[-C--:B------:R-:W-:Y:S01]  /*3ea0*/  FMUL R33, R33, R56.reuse ;  /* 0x0000003821217220 */ /* 0x080fe20000400000 */
[----:B------:R-:W-:Y:S01]  /*3eb0*/  ISETP.GT.AND P0, PT, R4, 0x8, PT ;  /* 0x000000080400780c */ /* 0x000fe20003f04270 */
[----:B------:R-:W-:Y:S01]  /*3ec0*/  FMUL R34, R34, R56 ;  /* 0x0000003822227220 */ /* 0x000fe20000400000 */
[----:B------:R-:W-:Y:S01]  /*3ed0*/  F2FP.F16.F32.PACK_AB R28, RZ, R28 ;  /* 0x0000001cff1c723e */ /* 0x000fe200000000ff */
[-C--:B------:R-:W-:Y:S01]  /*3ee0*/  FMUL R35, R35, R56.reuse ;  /* 0x0000003823237220 */ /* 0x080fe20000400000 */
[C---:B------:R-:W-:Y:S01]  /*3ef0*/  ISETP.GT.AND P4, PT, R3.reuse, RZ, P0 ;  /* 0x000000ff0300720c */ /* 0x040fe20000784270 */
[-C--:B------:R-:W-:Y:S01]  /*3f00*/  FMUL R36, R36, R56.reuse ;  /* 0x0000003824247220 */ /* 0x080fe20000400000 */
[----:B------:R-:W-:Y:S01]  /*3f10*/  F2FP.F16.F32.PACK_AB R29, RZ, R29 ;  /* 0x0000001dff1d723e */ /* 0x000fe200000000ff */
[----:B------:R-:W-:Y:S01]  /*3f20*/  @P1 STG.E.U16 desc[UR36][R8.64], R26 ;  /* 0x0000001a08001986 */ /* 0x000fe2000c101524 */
[----:B------:R-:W-:Y:S01]  /*3f30*/  ISETP.GT.AND P1, PT, R3, 0x8, P0 ;  /* 0x000000080300780c */ /* 0x000fe20000724270 */
[-C--:B------:R-:W-:Y:S01]  /*3f40*/  FMUL R37, R37, R56.reuse ;  /* 0x0000003825257220 */ /* 0x080fe20000400000 */
[C---:B------:R-:W-:Y:S01]  /*3f50*/  ISETP.GT.AND P0, PT, R4.reuse, 0x10, PT ;  /* 0x000000100400780c */ /* 0x040fe20003f04270 */
[----:B------:R-:W-:Y:S01]  /*3f60*/  @P2 STG.E.U16 desc[UR36][R8.64+0x2], R27 ;  /* 0x0000021b08002986 */ /* 0x000fe2000c101524 */
[----:B------:R-:W-:Y:S01]  /*3f70*/  ISETP.GT.AND P2, PT, R4, 0x9, PT ;  /* 0x000000090400780c */ /* 0x000fe20003f44270 */
[----:B------:R-:W-:Y:S01]  /*3f80*/  FMUL R38, R38, R56 ;  /* 0x0000003826267220 */ /* 0x000fe20000400000 */
[----:B------:R-:W-:Y:S01]  /*3f90*/  F2FP.F16.F32.PACK_AB R30, RZ, R30 ;  /* 0x0000001eff1e723e */ /* 0x000fe200000000ff */
[-C--:B------:R-:W-:Y:S01]  /*3fa0*/  FMUL R39, R39, R56.reuse ;  /* 0x0000003827277220 */ /* 0x080fe20000400000 */
[C---:B------:R-:W-:Y:S01]  /*3fb0*/  ISETP.GT.AND P3, PT, R3.reuse, RZ, P2 ;  /* 0x000000ff0300720c */ /* 0x040fe20001764270 */
[----:B------:R-:W-:Y:S01]  /*3fc0*/  @P4 STG.E.U16 desc[UR36][R6.64+0x10], R28 ;  /* 0x0000101c06004986 */ /* 0x000fe2000c101524 */
[----:B------:R-:W-:Y:S01]  /*3fd0*/  ISETP.GT.AND P2, PT, R3, 0x8, P2 ;  /* 0x000000080300780c */ /* 0x000fe20001744270 */
[-C--:B------:R-:W-:Y:S01]  /*3fe0*/  FMUL R40, R40, R56.reuse ;  /* 0x0000003828287220 */ /* 0x080fe20000400000 */
[----:B------:R-:W-:Y:S01]  /*3ff0*/  F2FP.F16.F32.PACK_AB R31, RZ, R31 ;  /* 0x0000001fff1f723e */ /* 0x000fe200000000ff */
[-C--:B------:R-:W-:Y:S01]  /*4000*/  FMUL R41, R41, R56.reuse ;  /* 0x0000003829297220 */ /* 0x080fe20000400000 */
[----:B------:R-:W-:Y:S01]  /*4010*/  ISETP.GT.AND P4, PT, R3, RZ, P0 ;  /* 0x000000ff0300720c */ /* 0x000fe20000784270 */
[----:B------:R-:W-:Y:S01]  /*4020*/  FMUL R42, R42, R56 ;  /* 0x000000382a2a7220 */ /* 0x000fe20000400000 */
[----:B------:R-:W-:Y:S01]  /*4030*/  F2FP.F16.F32.PACK_AB R32, RZ, R32 ;  /* 0x00000020ff20723e */ /* 0x000fe200000000ff */
[-C--:B------:R-:W-:Y:S01]  /*4040*/  FMUL R43, R43, R56.reuse ;  /* 0x000000382b2b7220 */ /* 0x080fe20000400000 */
[----:B------:R-:W-:Y:S01]  /*4050*/  F2FP.F16.F32.PACK_AB R33, RZ, R33 ;  /* 0x00000021ff21723e */ /* 0x000fe200000000ff */
[----:B------:R-:W-:Y:S01]  /*4060*/  FMUL R44, R44, R56 ;  /* 0x000000382c2c7220 */ /* 0x000fe20000400000 */
[----:B------:R-:W-:Y:S01]  /*4070*/  F2FP.F16.F32.PACK_AB R34, RZ, R34 ;  /* 0x00000022ff22723e */ /* 0x000fe200000000ff */
[----:B------:R-:W-:Y:S01]  /*4080*/  @P3 STG.E.U16 desc[UR36][R6.64+0x12], R29 ;  /* 0x0000121d06003986 */ /* 0x000fe2000c101524 */
[----:B------:R-:W-:Y:S01]  /*4090*/  ISETP.GT.AND P3, PT, R4, 0x11, PT ;  /* 0x000000110400780c */ /* 0x000fe20003f64270 */
[-C--:B------:R-:W-:Y:S01]  /*40a0*/  FMUL R45, R45, R56.reuse ;  /* 0x000000382d2d7220 */ /* 0x080fe20000400000 */
[----:B------:R-:W-:Y:S01]  /*40b0*/  F2FP.F16.F32.PACK_AB R35, RZ, R35 ;  /* 0x00000023ff23723e */ /* 0x000fe200000000ff */
[----:B------:R-:W-:Y:S01]  /*40c0*/  @P1 STG.E.U16 desc[UR36][R8.64+0x10], R30 ;  /* 0x0000101e08001986 */ /* 0x000fe2000c101524 */
[C---:B------:R-:W-:Y:S01]  /*40d0*/  ISETP.GT.AND P1, PT, R3.reuse, 0x8, P0 ;  /* 0x000000080300780c */ /* 0x040fe20000724270 */
[-C--:B------:R-:W-:Y:S01]  /*40e0*/  FMUL R46, R46, R56.reuse ;  /* 0x000000382e2e7220 */ /* 0x080fe20000400000 */
[----:B------:R-:W-:Y:S01]  /*40f0*/  ISETP.GT.AND P0, PT, R4, 0x18, PT ;  /* 0x000000180400780c */ /* 0x000fe20003f04270 */
[----:B------:R-:W-:Y:S01]  /*4100*/  @P2 STG.E.U16 desc[UR36][R8.64+0x12], R31 ;  /* 0x0000121f08002986 */ /* 0x000fe2000c101524 */
[----:B------:R-:W-:Y:S01]  /*4110*/  ISETP.GT.AND P2, PT, R3, RZ, P3 ;  /* 0x000000ff0300720c */ /* 0x000fe20001f44270 */
[-C--:B------:R-:W-:Y:S01]  /*4120*/  FMUL R47, R47, R56.reuse ;  /* 0x000000382f2f7220 */ /* 0x080fe20000400000 */
[C---:B------:R-:W-:Y:S01]  /*4130*/  ISETP.GT.AND P3, PT, R3.reuse, 0x8, P3 ;  /* 0x000000080300780c */ /* 0x040fe20001f64270 */
[----:B------:R-:W-:Y:S01]  /*4140*/  @P4 STG.E.U16 desc[UR36][R6.64+0x20], R32 ;  /* 0x0000202006004986 */ /* 0x000fe2000c101524 */
[----:B------:R-:W-:Y:S01]  /*4150*/  ISETP.GT.AND P4, PT, R3, RZ, P0 ;  /* 0x000000ff0300720c */ /* 0x000fe20000784270 */
[----:B------:R-:W-:Y:S01]  /*4160*/  FMUL R48, R48, R56 ;  /* 0x0000003830307220 */ /* 0x000fe20000400000 */
[----:B------:R-:W-:Y:S01]  /*4170*/  F2FP.F16.F32.PACK_AB R36, RZ, R36 ;  /* 0x00000024ff24723e */ /* 0x000fe200000000ff */
[-C--:B------:R-:W-:Y:S01]  /*4180*/  FMUL R49, R49, R56.reuse ;  /* 0x0000003831317220 */ /* 0x080fe20000400000 */
[----:B------:R-:W-:Y:S01]  /*4190*/  F2FP.F16.F32.PACK_AB R37, RZ, R37 ;  /* 0x00000025ff25723e */ /* 0x000fe200000000ff */
[----:B------:R-:W-:Y:S01]  /*41a0*/  FMUL R50, R50, R56 ;  /* 0x0000003832327220 */ /* 0x000fe20000400000 */
[----:B------:R-:W-:Y:S01]  /*41b0*/  F2FP.F16.F32.PACK_AB R38, RZ, R38 ;  /* 0x00000026ff26723e */ /* 0x000fe200000000ff */
[----:B------:R-:W-:Y:S01]  /*41c0*/  FMUL R51, R51, R56 ;  /* 0x0000003833337220 */ /* 0x000fe20000400000 */
[----:B------:R-:W-:Y:S01]  /*41d0*/  F2FP.F16.F32.PACK_AB R39, RZ, R39 ;  /* 0x00000027ff27723e */ /* 0x000fe200000000ff */
[----:B------:R-:W-:Y:S01]  /*41e0*/  @P2 STG.E.U16 desc[UR36][R6.64+0x22], R33 ;  /* 0x0000222106002986 */ /* 0x000fe2000c101524 */
[----:B------:R-:W-:Y:S01]  /*41f0*/  F2FP.F16.F32.PACK_AB R40, RZ, R40 ;  /* 0x00000028ff28723e */ /* 0x000fe200000000ff */
        /* <DEDUP_REMOVED lines=10> */
[----:B------:R-:W-:Y:S01]  /*42a0*/  @P4 STG.E.U16 desc[UR36][R6.64+0x30], R36 ;  /* 0x0000302406004986 */ /* 0x000fe2000c101524 */
[----:B------:R-:W-:Y:S01]  /*42b0*/  ISETP.GT.AND P2, PT, R3, RZ, P3 ;  /* 0x000000ff0300720c */ /* 0x000fe20001f44270 */
[----:B------:R-:W-:Y:S01]  /*42c0*/  FMUL R55, R55, R56 ;  /* 0x0000003837377220 */ /* 0x000fe20000400000 */
[----:B------:R-:W-:-:S02]  /*42d0*/  ISETP.GT.AND P4, PT, R3, 0x8, P3 ;  /* 0x000000080300780c */ /* 0x000fc40001f84270 */
[C---:B------:R-:W-:Y:S02]  /*42e0*/  ISETP.GT.AND P3, PT, R3.reuse, RZ, P0 ;  /* 0x000000ff0300720c */ /* 0x040fe40000764270 */
[----:B------:R-:W-:Y:S02]  /*42f0*/  ISETP.GT.AND P0, PT, R3, 0x8, P0 ;  /* 0x000000080300780c */ /* 0x000fe40000704270 */
[----:B------:R-:W-:Y:S02]  /*4300*/  F2FP.F16.F32.PACK_AB R43, RZ, R43 ;  /* 0x0000002bff2b723e */ /* 0x000fe400000000ff */
[----:B------:R-:W-:Y:S02]  /*4310*/  F2FP.F16.F32.PACK_AB R44, RZ, R44 ;  /* 0x0000002cff2c723e */ /* 0x000fe400000000ff */
[----:B------:R-:W-:Y:S01]  /*4320*/  F2FP.F16.F32.PACK_AB R45, RZ, R45 ;  /* 0x0000002dff2d723e */ /* 0x000fe200000000ff */
[----:B------:R-:W-:Y:S01]  /*4330*/  @P2 STG.E.U16 desc[UR36][R6.64+0x32], R37 ;  /* 0x0000322506002986 */ /* 0x000fe2000c101524 */
[----:B------:R-:W-:-:S02]  /*4340*/  F2FP.F16.F32.PACK_AB R46, RZ, R46 ;  /* 0x0000002eff2e723e */ /* 0x000fc400000000ff */
[----:B------:R-:W-:Y:S01]  /*4350*/  F2FP.F16.F32.PACK_AB R47, RZ, R47 ;  /* 0x0000002fff2f723e */ /* 0x000fe200000000ff */
[----:B------:R-:W-:Y:S01]  /*4360*/  @P1 STG.E.U16 desc[UR36][R8.64+0x30], R38 ;  /* 0x0000302608001986 */ /* 0x000fe2000c101524 */
[C---:B------:R-:W-:Y:S02]  /*4370*/  ISETP.GT.AND P1, PT, R4.reuse, 0x28, PT ;  /* 0x000000280400780c */ /* 0x040fe40003f24270 */
[----:B------:R-:W-:Y:S01]  /*4380*/  F2FP.F16.F32.PACK_AB R48, RZ, R48 ;  /* 0x00000030ff30723e */ /* 0x000fe200000000ff */
[----:B------:R-:W-:Y:S01]  /*4390*/  @P4 STG.E.U16 desc[UR36][R8.64+0x32], R39 ;  /* 0x0000322708004986 */ /* 0x000fe2000c101524 */
[----:B------:R-:W-:Y:S02]  /*43a0*/  ISETP.GT.AND P4, PT, R4, 0x21, PT ;  /* 0x000000210400780c */ /* 0x000fe40003f84270 */
[----:B------:R-:W-:Y:S01]  /*43b0*/  F2FP.F16.F32.PACK_AB R49, RZ, R49 ;  /* 0x00000031ff31723e */ /* 0x000fe200000000ff */
[----:B------:R-:W-:Y:S01]  /*43c0*/  @P3 STG.E.U16 desc[UR36][R6.64+0x40], R40 ;  /* 0x0000402806003986 */ /* 0x000fe2000c101524 */
[----:B------:R-:W-:-:S02]  /*43d0*/  ISETP.GT.AND P2, PT, R3, RZ, P4 ;  /* 0x000000ff0300720c */ /* 0x000fc40002744270 */
[C---:B------:R-:W-:Y:S02]  /*43e0*/  ISETP.GT.AND P4, PT, R3.reuse, 0x8, P4 ;  /* 0x000000080300780c */ /* 0x040fe40002784270 */
        /* <DEDUP_REMOVED lines=12> */
[C---:B------:R-:W-:Y:S02]  /*44b0*/  ISETP.GT.AND P2, PT, R3.reuse, RZ, P0 ;  /* 0x000000ff0300720c */ /* 0x040fe40000744270 */
[----:B------:R-:W-:Y:S01]  /*44c0*/  ISETP.GT.AND P0, PT, R3, 0x8, P0 ;  /* 0x000000080300780c */ /* 0x000fe20000704270 */
[----:B------:R-:W-:Y:S01]  /*44d0*/  @P3 STG.E.U16 desc[UR36][R6.64+0x50], R44 ;  /* 0x0000502c06003986 */ /* 0x000fe2000c101524 */
[----:B------:R-:W-:-:S04]  /*44e0*/  ISETP.GT.AND P3, PT, R4, 0x30, PT ;  /* 0x000000300400780c */ /* 0x000fc80003f64270 */
[C---:B------:R-:W-:Y:S02]  /*44f0*/  ISETP.GT.AND P4, PT, R3.reuse, RZ, P3 ;  /* 0x000000ff0300720c */ /* 0x040fe40001f84270 */
[----:B------:R-:W-:-:S03]  /*4500*/  ISETP.GT.AND P3, PT, R3, 0x8, P3 ;  /* 0x000000080300780c */ /* 0x000fc60001f64270 */
[----:B------:R-:W-:Y:S01]  /*4510*/  @P2 STG.E.U16 desc[UR36][R6.64+0x52], R45 ;  /* 0x0000522d06002986 */ /* 0x000fe2000c101524 */
[----:B------:R-:W-:-:S03]  /*4520*/  ISETP.GT.AND P2, PT, R4, 0x39, PT ;  /* 0x000000390400780c */ /* 0x000fc60003f44270 */
[----:B------:R-:W-:Y:S01]  /*4530*/  @P1 STG.E.U16 desc[UR36][R8.64+0x50], R46 ;  /* 0x0000502e08001986 */ /* 0x000fe2000c101524 */
[----:B------:R-:W-:-:S03]  /*4540*/  ISETP.GT.AND P1, PT, R4, 0x38, PT ;  /* 0x000000380400780c */ /* 0x000fc60003f24270 */
[----:B------:R-:W-:Y:S01]  /*4550*/  @P0 STG.E.U16 desc[UR36][R8.64+0x52], R47 ;  /* 0x0000522f08000986 */ /* 0x000fe2000c101524 */
[----:B------:R-:W-:-:S03]  /*4560*/  ISETP.GT.AND P0, PT, R4, 0x31, PT ;  /* 0x000000310400780c */ /* 0x000fc60003f04270 */
[----:B------:R-:W-:Y:S01]  /*4570*/  @P4 STG.E.U16 desc[UR36][R6.64+0x60], R48 ;  /* 0x0000603006004986 */ /* 0x000fe2000c101524 */
[C---:B------:R-:W-:Y:S02]  /*4580*/  ISETP.GT.AND P4, PT, R3.reuse, RZ, P0 ;  /* 0x000000ff0300720c */ /* 0x040fe40000784270 */
[----:B------:R-:W-:-:S11]  /*4590*/  ISETP.GT.AND P0, PT, R3, 0x8, P0 ;  /* 0x000000080300780c */ /* 0x000fd60000704270 */
[----:B------:R-:W-:Y:S02]  /*45a0*/  @P4 IMAD.MOV.U32 R4, RZ, RZ, R6 ;  /* 0x000000ffff044224 */ /* 0x000fe400078e0006 */
[----:B------:R-:W-:-:S05]  /*45b0*/  @P4 IMAD.MOV.U32 R5, RZ, RZ, R7 ;  /* 0x000000ffff054224 */ /* 0x000fca00078e0007 */
[----:B------:R0:W-:Y:S01]  /*45c0*/  @P4 STG.E.U16 desc[UR36][R4.64+0x62], R49 ;  /* 0x0000623104004986 */ /* 0x0001e2000c101524 */
[C---:B------:R-:W-:Y:S02]  /*45d0*/  ISETP.GT.AND P4, PT, R3.reuse, RZ, P2 ;  /* 0x000000ff0300720c */ /* 0x040fe40001784270 */
[----:B------:R-:W-:Y:S01]  /*45e0*/  ISETP.GT.AND P2, PT, R3, 0x8, P2 ;  /* 0x000000080300780c */ /* 0x000fe20001744270 */
[----:B0-----:R-:W-:Y:S02]  /*45f0*/  @P3 IMAD.MOV.U32 R4, RZ, RZ, R8 ;  /* 0x000000ffff043224 */ /* 0x001fe400078e0008 */
[----:B------:R-:W-:-:S05]  /*4600*/  @P3 IMAD.MOV.U32 R5, RZ, RZ, R9 ;  /* 0x000000ffff053224 */ /* 0x000fca00078e0009 */
[----:B------:R0:W-:Y:S01]  /*4610*/  @P3 STG.E.U16 desc[UR36][R4.64+0x60], R50 ;  /* 0x0000603204003986 */ /* 0x0001e2000c101524 */
[C---:B------:R-:W-:Y:S02]  /*4620*/  ISETP.GT.AND P3, PT, R3.reuse, RZ, P1 ;  /* 0x000000ff0300720c */ /* 0x040fe40000f64270 */
[----:B------:R-:W-:Y:S01]  /*4630*/  ISETP.GT.AND P1, PT, R3, 0x8, P1 ;  /* 0x000000080300780c */ /* 0x000fe20000f24270 */
[----:B0-----:R-:W-:Y:S02]  /*4640*/  @P0 IMAD.MOV.U32 R4, RZ, RZ, R8 ;  /* 0x000000ffff040224 */ /* 0x001fe400078e0008 */
[----:B------:R-:W-:-:S05]  /*4650*/  @P0 IMAD.MOV.U32 R5, RZ, RZ, R9 ;  /* 0x000000ffff050224 */ /* 0x000fca00078e0009 */
[----:B------:R0:W-:Y:S03]  /*4660*/  @P0 STG.E.U16 desc[UR36][R4.64+0x62], R51 ;  /* 0x0000623304000986 */ /* 0x0001e6000c101524 */
[----:B0-----:R-:W-:Y:S02]  /*4670*/  @P3 IMAD.MOV.U32 R4, RZ, RZ, R6 ;  /* 0x000000ffff043224 */ /* 0x001fe400078e0006 */
[----:B------:R-:W-:-:S05]  /*4680*/  @P3 IMAD.MOV.U32 R5, RZ, RZ, R7 ;  /* 0x000000ffff053224 */ /* 0x000fca00078e0007 */
[----:B------:R0:W-:Y:S04]  /*4690*/  @P3 STG.E.U16 desc[UR36][R4.64+0x70], R52 ;  /* 0x0000703404003986 */ /* 0x0001e8000c101524 */
[----:B------:R4:W-:Y:S01]  /*46a0*/  @P4 STG.E.U16 desc[UR36][R6.64+0x72], R53 ;  /* 0x0000723506004986 */ /* 0x0009e2000c101524 */
[----:B0-----:R-:W-:Y:S02]  /*46b0*/  @P1 IMAD.MOV.U32 R4, RZ, RZ, R8 ;  /* 0x000000ffff041224 */ /* 0x001fe400078e0008 */
[----:B------:R-:W-:-:S05]  /*46c0*/  @P1 IMAD.MOV.U32 R5, RZ, RZ, R9 ;  /* 0x000000ffff051224 */ /* 0x000fca00078e0009 */
[----:B------:R4:W-:Y:S04]  /*46d0*/  @P1 STG.E.U16 desc[UR36][R4.64+0x70], R54 ;  /* 0x0000703604001986 */ /* 0x0009e8000c101524 */
[----:B------:R4:W-:Y:S02]  /*46e0*/  @P2 STG.E.U16 desc[UR36][R8.64+0x72], R55 ;  /* 0x0000723708002986 */ /* 0x0009e4000c101524 */
.L_x_94:
[----:B------:R-:W-:Y:S05]  /*46f0*/  BSYNC B0 ;  /* 0x0000000000007941 */ /* 0x000fea0003800000 */
.L_x_32:
[----:B------:R-:W-:Y:S01]  /*4700*/  IADD3 R16, P0, R16, UR38, RZ ;  /* 0x0000002610107c10 */ /* 0x000fe2000ff1e0ff */
[----:B------:R-:W-:Y:S01]  /*4710*/  ULDC.64 UR4, c[0x0][0x650] ;  /* 0x0001940000047ab9 */ /* 0x000fe20000000a00 */
[----:B------:R-:W-:Y:S01]  /*4720*/  PRMT R3, RZ, 0x7610, R3 ;  /* 0x00007610ff037816 */ /* 0x000fe20000000003 */
[----:B------:R-:W-:Y:S01]  /*4730*/  IMAD.MOV.U32 R70, RZ, RZ, -0x1 ;  /* 0xffffffffff467424 */ /* 0x000fe200078e00ff */
[----:B------:R-:W-:Y:S01]  /*4740*/  IADD3.X R17, R17, UR41, RZ, P0, !PT ;  /* 0x0000002911117c10 */ /* 0x000fe200087fe4ff */
[----:B------:R-:W-:Y:S01]  /*4750*/  IMAD.MOV.U32 R67, RZ, RZ, -0x1 ;  /* 0xffffffffff437424 */ /* 0x000fe200078e00ff */
[----:B------:R-:W-:-:S04]  /*4760*/  ISETP.GE.U32.AND P0, PT, R16, UR4, PT ;  /* 0x0000000410007c0c */ /* 0x000fc8000bf06070 */
[----:B------:R-:W-:-:S13]  /*4770*/  ISETP.GE.U32.AND.EX P0, PT, R17, UR5, PT, P0 ;  /* 0x0000000511007c0c */ /* 0x000fda000bf06100 */
[----:B------:R-:W-:Y:S05]  /*4780*/  @P0 BRA `(.L_x_95) ;  /* 0x00000004004c0947 */ /* 0x000fea0003800000 */
[----:B-12---:R-:W1:Y:S01]  /*4790*/  LDC.64 R10, c[0x0][0x628] ;  /* 0x00018a00ff0a7b82 */ /* 0x006e620000000a00 */
[----:B---3--:R-:W2:Y:S01]  /*47a0*/  S2R R12, SR_CTAID.X ;  /* 0x00000000000c7919 */ /* 0x008ea20000002500 */
[----:B----4-:R-:W-:Y:S02]  /*47b0*/  IMAD.MOV.U32 R8, RZ, RZ, R16 ;  /* 0x000000ffff087224 */ /* 0x010fe400078e0010 */
[----:B------:R-:W-:Y:S01]  /*47c0*/  IMAD.MOV.U32 R9, RZ, RZ, R17 ;  /* 0x000000ffff097224 */ /* 0x000fe200078e0011 */
[----:B------:R-:W3:Y:S03]  /*47d0*/  S2R R20, SR_CTAID.Y ;  /* 0x0000000000147919 */ /* 0x000ee60000002600 */
[----:B------:R-:W4:Y:S08]  /*47e0*/  LDC R0, c[0x0][0x630] ;  /* 0x00018c00ff007b82 */ /* 0x000f300000000800 */
[----:B------:R-:W0:Y:S01]  /*47f0*/  LDC.64 R14, c[0x0][0x620] ;  /* 0x00018800ff0e7b82 */ /* 0x000e220000000a00 */
[----:B-1----:R-:W-:-:S04]  /*4800*/  ISETP.NE.U32.AND P0, PT, R10, RZ, PT ;  /* 0x000000ff0a00720c */ /* 0x002fc80003f05070 */
[----:B------:R-:W-:-:S13]  /*4810*/  ISETP.NE.AND.EX P0, PT, R11, RZ, PT, P0 ;  /* 0x000000ff0b00720c */ /* 0x000fda0003f05300 */
[----:B0-234-:R-:W-:Y:S05]  /*4820*/  @!P0 BRA `(.L_x_96) ;  /* 0x0000000000288947 */ /* 0x01dfea0003800000 */
        /* <DEDUP_REMOVED lines=10> */
.L_x_96:
[-CC-:B------:R-:W-:Y:S01]  /*48d0*/  SHF.R.U64 R67, R8, R0.reuse, R9.reuse ;  /* 0x0000000008437219 */ /* 0x180fe20000001209 */
[----:B------:R-:W0:Y:S01]  /*48e0*/  LDC.64 R26, c[0x0][0x640] ;  /* 0x00019000ff1a7b82 */ /* 0x000e220000000a00 */
[----:B------:R-:W-:Y:S01]  /*48f0*/  SHF.R.U32.HI R0, RZ, R0, R9 ;  /* 0x00000000ff007219 */ /* 0x000fe20000011609 */
[----:B------:R-:W-:Y:S01]  /*4900*/  ULDC UR4, c[0x0][0x150] ;  /* 0x0000540000047ab9 */ /* 0x000fe20000000800 */
[----:B------:R-:W-:Y:S02]  /*4910*/  IADD3 R3, P0, RZ, -R67, RZ ;  /* 0x80000043ff037210 */ /* 0x000fe40007f1e0ff */
[----:B------:R-:W-:-:S03]  /*4920*/  I2FP.F32.U32 R7, R12 ;  /* 0x0000000c00077245 */ /* 0x000fc60000201000 */
[----:B------:R-:W1:Y:S01]  /*4930*/  LDC R6, c[0x0][0x618] ;  /* 0x00018600ff067b82 */ /* 0x000e620000000800 */
[----:B------:R-:W-:Y:S02]  /*4940*/  IMAD.X R5, RZ, RZ, ~R0, P0 ;  /* 0x000000ffff057224 */ /* 0x000fe400000e0e00 */
[----:B------:R-:W-:Y:S01]  /*4950*/  FMUL R7, R7, UR4 ;  /* 0x0000000407077c20 */ /* 0x000fe20008400000 */
[----:B------:R-:W-:Y:S01]  /*4960*/  ULDC UR4, c[0x0][0x154] ;  /* 0x0000550000047ab9 */ /* 0x000fe20000000800 */
[-C--:B------:R-:W-:Y:S02]  /*4970*/  IMAD R0, R5, R14.reuse, RZ ;  /* 0x0000000e05007224 */ /* 0x080fe400078e02ff */
[C---:B------:R-:W-:Y:S01]  /*4980*/  IMAD.WIDE.U32 R4, R3.reuse, R14, R16 ;  /* 0x0000000e03047225 */ /* 0x040fe200078e0010 */
[----:B------:R-:W2:Y:S01]  /*4990*/  LDC R11, c[0x0][0x608] ;  /* 0x00018200ff0b7b82 */ /* 0x000ea20000000800 */
[----:B------:R-:W3:Y:S02]  /*49a0*/  F2I.U32.TRUNC.NTZ R7, R7 ;  /* 0x0000000700077305 */ /* 0x000ee4000020f000 */
[----:B------:R-:W-:-:S04]  /*49b0*/  IMAD R3, R3, R15, R0 ;  /* 0x0000000f03037224 */ /* 0x000fc800078e0200 */
[----:B------:R-:W-:Y:S01]  /*49c0*/  IMAD.IADD R3, R5, 0x1, R3 ;  /* 0x0000000105037824 */ /* 0x000fe200078e0203 */
[----:B------:R-:W4:Y:S01]  /*49d0*/  LDC R8, c[0x0][0x658] ;  /* 0x00019600ff087b82 */ /* 0x000f220000000800 */
[----:B------:R-:W-:Y:S02]  /*49e0*/  I2FP.F32.U32 R5, R20 ;  /* 0x0000001400057245 */ /* 0x000fe40000201000 */
[----:B0-----:R-:W-:-:S04]  /*49f0*/  ISETP.NE.U32.AND P0, PT, R26, RZ, PT ;  /* 0x000000ff1a00720c */ /* 0x001fc80003f05070 */
[----:B------:R-:W-:Y:S01]  /*4a00*/  ISETP.NE.AND.EX P0, PT, R27, RZ, PT, P0 ;  /* 0x000000ff1b00720c */ /* 0x000fe20003f05300 */
[----:B------:R-:W0:Y:S01]  /*4a10*/  LDC R9, c[0x0][0x144] ;  /* 0x00005100ff097b82 */ /* 0x000e220000000800 */
[-C--:B-1----:R-:W-:Y:S01]  /*4a20*/  SHF.R.U64 R13, R4, R6.reuse, R3 ;  /* 0x00000006040d7219 */ /* 0x082fe20000001203 */
[----:B---3--:R-:W-:Y:S01]  /*4a30*/  IMAD.MOV R7, RZ, RZ, -R7 ;  /* 0x000000ffff077224 */ /* 0x008fe200078e0a07 */
[----:B------:R-:W-:Y:S01]  /*4a40*/  SHF.R.U32.HI R0, RZ, R6, R3 ;  /* 0x00000006ff007219 */ /* 0x000fe20000011603 */
[----:B------:R-:W-:-:S04]  /*4a50*/  FMUL R6, R5, UR4 ;  /* 0x0000000405067c20 */ /* 0x000fc80008400000 */
[----:B------:R-:W1:Y:S01]  /*4a60*/  LDC R21, c[0x0][0x148] ;  /* 0x00005200ff157b82 */ /* 0x000e620000000800 */
[----:B------:R3:W0:Y:S01]  /*4a70*/  F2I.U32.TRUNC.NTZ R14, R6 ;  /* 0x00000006000e7305 */ /* 0x000622000020f000 */
[-CC-:B--2---:R-:W-:Y:S02]  /*4a80*/  SHF.R.U64 R10, R13, R11.reuse, R0.reuse ;  /* 0x0000000b0d0a7219 */ /* 0x184fe40000001200 */
[----:B------:R-:W-:-:S04]  /*4a90*/  SHF.R.U32.HI R3, RZ, R11, R0 ;  /* 0x0000000bff037219 */ /* 0x000fc80000011600 */
[----:B-----5:R-:W2:Y:S01]  /*4aa0*/  LDC R24, c[0x0][0x648] ;  /* 0x00019200ff187b82 */ /* 0x020ea20000000800 */
[-CC-:B----4-:R-:W-:Y:S02]  /*4ab0*/  SHF.R.U64 R15, R10, R8.reuse, R3.reuse ;  /* 0x000000080a0f7219 */ /* 0x190fe40000001203 */
[----:B------:R-:W-:-:S03]  /*4ac0*/  SHF.R.U32.HI R5, RZ, R8, R3 ;  /* 0x00000008ff057219 */ /* 0x000fc60000011603 */
[----:B------:R-:W-:Y:S02]  /*4ad0*/  IMAD.MOV.U32 R4, RZ, RZ, R15 ;  /* 0x000000ffff047224 */ /* 0x000fe400078e000f */
[----:B------:R-:W4:Y:S01]  /*4ae0*/  LDC R28, c[0x0][0x638] ;  /* 0x00018e00ff1c7b82 */ /* 0x000f220000000800 */
[----:B0-----:R-:W-:-:S07]  /*4af0*/  IMAD R25, R9, R7, R12 ;  /* 0x0000000709197224 */ /* 0x001fce00078e020c */
[----:B------:R-:W0:Y:S08]  /*4b00*/  LDC R29, c[0x0][0x610] ;  /* 0x00018400ff1d7b82 */ /* 0x000e300000000800 */
[----:B------:R-:W0:Y:S01]  /*4b10*/  LDC R30, c[0x0][0x600] ;  /* 0x00018000ff1e7b82 */ /* 0x000e220000000800 */
[----:B-1-3--:R-:W-:Y:S05]  /*4b20*/  @!P0 BRA `(.L_x_97) ;  /* 0x0000000000288947 */ /* 0x00afea0003800000 */
[----:B------:R-:W1:Y:S02]  /*4b30*/  LDC R0, c[0x0][0x64c] ;  /* 0x00019300ff007b82 */ /* 0x000e640000000800 */
[----:B-1----:R-:W-:-:S05]  /*4b40*/  IADD3 R3, P0, R15, R0, RZ ;  /* 0x000000000f037210 */ /* 0x002fca0007f1e0ff */
        /* <DEDUP_REMOVED lines=8> */
.L_x_97:
[----:B------:R-:W-:Y:S01]  /*4bd0*/  ISETP.NE.AND P0, PT, R2, 0x1, PT ;  /* 0x000000010200780c */ /* 0x000fe20003f05270 */
[----:B------:R-:W-:Y:S01]  /*4be0*/  IMAD.MOV R14, RZ, RZ, -R14 ;  /* 0x000000ffff0e7224 */ /* 0x000fe200078e0a0e */
[----:B--2---:R-:W-:Y:S02]  /*4bf0*/  SHF.R.U64 R0, R4, R24, R5 ;  /* 0x0000001804007219 */ /* 0x004fe40000001205 */
[----:B------:R-:W-:Y:S02]  /*4c00*/  LOP3.LUT R3, R10, R65, RZ, 0xc0, !PT ;  /* 0x000000410a037212 */ /* 0x000fe400078ec0ff */
[----:B------:R-:W-:Y:S01]  /*4c10*/  LOP3.LUT R6, R13, R64, RZ, 0xc0, !PT ;  /* 0x000000400d067212 */ /* 0x000fe200078ec0ff */
[----:B------:R-:W-:Y:S02]  /*4c20*/  IMAD.MOV R4, RZ, RZ, -R0 ;  /* 0x000000ffff047224 */ /* 0x000fe400078e0a00 */
[----:B------:R-:W-:Y:S02]  /*4c30*/  IMAD R0, R60, R0, R3 ;  /* 0x000000003c007224 */ /* 0x000fe400078e0203 */
[----:B----4-:R-:W-:-:S02]  /*4c40*/  IMAD R3, R4, R28, R15 ;  /* 0x0000001c04037224 */ /* 0x010fc400078e020f */
[----:B------:R-:W-:Y:S02]  /*4c50*/  @P0 IMAD R25, R21, R14, R20 ;  /* 0x0000000e15190224 */ /* 0x000fe400078e0214 */
[----:B0-----:R-:W-:Y:S02]  /*4c60*/  IMAD R5, R3, R30, R6 ;  /* 0x0000001e03057224 */ /* 0x001fe400078e0206 */
[----:B------:R-:W-:Y:S02]  /*4c70*/  IMAD R0, R0, R29, R25 ;  /* 0x0000001d00007224 */ /* 0x000fe400078e0219 */
[----:B------:R-:W-:-:S03]  /*4c80*/  IMAD.MOV.U32 R4, RZ, RZ, 0x1 ;  /* 0x00000001ff047424 */ /* 0x000fc600078e00ff */
[----:B------:R-:W-:Y:S02]  /*4c90*/  SEL R70, R5, R0, !P0 ;  /* 0x0000000005467207 */ /* 0x000fe40004000000 */
[----:B------:R-:W-:Y:S02]  /*4ca0*/  PRMT R3, R4, 0x7610, R3 ;  /* 0x0000761004037816 */ /* 0x000fe40000000003 */
[----:B------:R-:W-:-:S07]  /*4cb0*/  SEL R0, R0, R5, !P0 ;  /* 0x0000000500007207 */ /* 0x000fce0004000000 */
.L_x_95:
[----:B------:R-:W-:Y:S01]  /*4cc0*/  LOP3.LUT P0, RZ, R3, 0xff, RZ, 0xc0, !PT ;  /* 0x000000ff03ff7812 */ /* 0x000fe2000780c0ff */
[----:B------:R-:W-:Y:S01]  /*4cd0*/  UIMAD.WIDE.U32 UR4, UR42, -0x33333333, URZ ;  /* 0xcccccccd2a0478a5 */ /* 0x000fe2000f8e003f */
[----:B------:R-:W-:-:S03]  /*4ce0*/  IMAD.MOV.U32 R71, RZ, RZ, R0 ;  /* 0x000000ffff477224 */ /* 0x000fc600078e0000 */
[----:B------:R-:W-:-:S04]  /*4cf0*/  USHF.R.U32.HI UR4, URZ, 0x2, UR5 ;  /* 0x000000023f047899 */ /* 0x000fc80008011605 */
[----:B------:R-:W-:-:S04]  /*4d00*/  UIMAD UR42, UR4, -0x5, UR42 ;  /* 0xfffffffb042a78a4 */ /* 0x000fc8000f8e022a */
[----:B------:R-:W-:Y:S08]  /*4d10*/  @P0 BRA `(.L_x_98) ;  /* 0xffffffc400c40947 */ /* 0x000ff0000383ffff */
[----:B------:R-:W-:Y:S05]  /*4d20*/  EXIT ;  /* 0x000000000000794d */ /* 0x000fea0003800000 */
.L_x_7:
        /* <DEDUP_REMOVED lines=26> */
.L_x_100:
[----:B------:R-:W0:Y:S01]  /*4ed0*/  LDC.64 R28, c[0x0][0x640] ;  /* 0x00019000ff1c7b82 */ /* 0x000e220000000a00 */
[-CC-:B------:R-:W-:Y:S01]  /*4ee0*/  SHF.R.U64 R22, R14, R6.reuse, R15.reuse ;  /* 0x000000060e167219 */ /* 0x180fe2000000120f */
[----:B------:R-:W-:Y:S01]  /*4ef0*/  IMAD.MOV.U32 R30, RZ, RZ, 0x1 ;  /* 0x00000001ff1e7424 */ /* 0x000fe200078e00ff */
[----:B------:R-:W-:Y:S02]  /*4f00*/  SHF.R.U32.HI R6, RZ, R6, R15 ;  /* 0x00000006ff067219 */ /* 0x000fe4000001160f */
[----:B------:R-:W-:-:S03]  /*4f10*/  IADD3 R13, P0, RZ, -R22, RZ ;  /* 0x80000016ff0d7210 */ /* 0x000fc60007f1e0ff */
[----:B------:R-:W1:Y:S02]  /*4f20*/  LDC R12, c[0x0][0x618] ;  /* 0x00018600ff0c7b82 */ /* 0x000e640000000800 */
[----:B------:R-:W-:-:S04]  /*4f30*/  IMAD.X R11, RZ, RZ, ~R6, P0 ;  /* 0x000000ffff0b7224 */ /* 0x000fc800000e0e06 */
[-C--:B------:R-:W-:Y:S02]  /*4f40*/  IMAD R6, R11, R24.reuse, RZ ;  /* 0x000000180b067224 */ /* 0x080fe400078e02ff */
[----:B------:R-:W2:Y:S01]  /*4f50*/  LDC R14, c[0x0][0x608] ;  /* 0x00018200ff0e7b82 */ /* 0x000ea20000000800 */
[----:B------:R-:W-:-:S04]  /*4f60*/  IMAD.WIDE.U32 R10, R13, R24, R16 ;  /* 0x000000180d0a7225 */ /* 0x000fc800078e0010 */
[----:B------:R-:W-:-:S03]  /*4f70*/  IMAD R13, R13, R25, R6 ;  /* 0x000000190d0d7224 */ /* 0x000fc600078e0206 */
[----:B------:R-:W3:Y:S01]  /*4f80*/  LDC R27, c[0x0][0x658] ;  /* 0x00019600ff1b7b82 */ /* 0x000ee20000000800 */
[----:B------:R-:W-:Y:S01]  /*4f90*/  IMAD.IADD R11, R11, 0x1, R13 ;  /* 0x000000010b0b7824 */ /* 0x000fe200078e020d */
[----:B0-----:R-:W-:-:S04]  /*4fa0*/  ISETP.NE.U32.AND P0, PT, R28, RZ, PT ;  /* 0x000000ff1c00720c */ /* 0x001fc80003f05070 */
[----:B------:R-:W-:Y:S02]  /*4fb0*/  ISETP.NE.AND.EX P0, PT, R29, RZ, PT, P0 ;  /* 0x000000ff1d00720c */ /* 0x000fe40003f05300 */
[----:B------:R-:W0:Y:S01]  /*4fc0*/  LDC R24, c[0x0][0x600] ;  /* 0x00018000ff187b82 */ /* 0x000e220000000800 */
[-CC-:B-1----:R-:W-:Y:S01]  /*4fd0*/  SHF.R.U64 R8, R10, R12.reuse, R11.reuse ;  /* 0x0000000c0a087219 */ /* 0x182fe2000000120b */
[----:B------:R-:W-:Y:S01]  /*4fe0*/  IMAD.MOV.U32 R10, RZ, RZ, -0x1 ;  /* 0xffffffffff0a7424 */ /* 0x000fe200078e00ff */
[----:B------:R-:W-:-:S05]  /*4ff0*/  SHF.R.U32.HI R11, RZ, R12, R11 ;  /* 0x0000000cff0b7219 */ /* 0x000fca000001160b */
[----:B------:R-:W1:Y:S01]  /*5000*/  LDC R25, c[0x0][0x648] ;  /* 0x00019200ff197b82 */ /* 0x000e620000000800 */
[-CC-:B--2---:R-:W-:Y:S02]  /*5010*/  SHF.R.U64 R21, R8, R14.reuse, R11.reuse ;  /* 0x0000000e08157219 */ /* 0x184fe4000000120b */
[----:B------:R-:W-:-:S05]  /*5020*/  SHF.R.U32.HI R6, RZ, R14, R11 ;  /* 0x0000000eff067219 */ /* 0x000fca000001160b */
[----:B------:R-:W2:Y:S01]  /*5030*/  LDC R26, c[0x0][0x638] ;  /* 0x00018e00ff1a7b82 */ /* 0x000ea20000000800 */
[-C--:B---3--:R-:W-:Y:S02]  /*5040*/  SHF.L.U32 R10, R10, R27.reuse, RZ ;  /* 0x0000001b0a0a7219 */ /* 0x088fe400000006ff */
[-CC-:B------:R-:W-:Y:S02]  /*5050*/  SHF.R.U64 R23, R21, R27.reuse, R6.reuse ;  /* 0x0000001b15177219 */ /* 0x180fe40000001206 */
[----:B------:R-:W-:Y:S02]  /*5060*/  LOP3.LUT R32, RZ, R10, RZ, 0x33, !PT ;  /* 0x0000000aff207212 */ /* 0x000fe400078e33ff */
[----:B------:R-:W-:Y:S01]  /*5070*/  SHF.R.U32.HI R11, RZ, R27, R6 ;  /* 0x0000001bff0b7219 */ /* 0x000fe20000011606 */
[----:B------:R-:W3:Y:S01]  /*5080*/  LDC R31, c[0x0][0x610] ;  /* 0x00018400ff1f7b82 */ /* 0x000ee20000000800 */
[----:B------:R-:W-:Y:S01]  /*5090*/  IMAD.MOV.U32 R10, RZ, RZ, R23 ;  /* 0x000000ffff0a7224 */ /* 0x000fe200078e0017 */
[----:B------:R-:W-:Y:S06]  /*50a0*/  @!P0 BRA `(.L_x_101) ;  /* 0x0000000000288947 */ /* 0x000fec0003800000 */
        /* <DEDUP_REMOVED lines=10> */
.L_x_101:
[----:B------:R-:W-:Y:S02]  /*5150*/  ISETP.NE.AND P0, PT, R2, 0x1, PT ;  /* 0x000000010200780c */ /* 0x000fe40003f05270 */
[----:B-1----:R-:W-:Y:S01]  /*5160*/  SHF.R.U64 R6, R10, R25, R11 ;  /* 0x000000190a067219 */ /* 0x002fe2000000120b */
[----:B0-----:R-:W-:Y:S01]  /*5170*/  VIADD R11, R24, 0xffffffff ;  /* 0xffffffff180b7836 */ /* 0x001fe20000000000 */
[----:B------:R-:W-:Y:S02]  /*5180*/  SHF.L.U32 R30, R30, R27, RZ ;  /* 0x0000001b1e1e7219 */ /* 0x000fe400000006ff */
[----:B------:R-:W-:Y:S01]  /*5190*/  LOP3.LUT R5, R21, R32, RZ, 0xc0, !PT ;  /* 0x0000002015057212 */ /* 0x000fe200078ec0ff */
[----:B------:R-:W-:-:S04]  /*51a0*/  IMAD.MOV R10, RZ, RZ, -R6 ;  /* 0x000000ffff0a7224 */ /* 0x000fc800078e0a06 */
[----:B------:R-:W-:Y:S01]  /*51b0*/  IMAD R6, R30, R6, R5 ;  /* 0x000000061e067224 */ /* 0x000fe200078e0205 */
[----:B------:R-:W-:Y:S01]  /*51c0*/  LOP3.LUT R5, R8, R11, RZ, 0xc0, !PT ;  /* 0x0000000b08057212 */ /* 0x000fe200078ec0ff */
[----:B------:R-:W-:Y:S02]  /*51d0*/  @P0 IMAD R7, R9, R20, R4 ;  /* 0x0000001409070224 */ /* 0x000fe400078e0204 */
[----:B--2---:R-:W-:Y:S02]  /*51e0*/  IMAD R4, R10, R26, R23 ;  /* 0x0000001a0a047224 */ /* 0x004fe400078e0217 */
[----:B---3--:R-:W-:Y:S02]  /*51f0*/  IMAD R7, R6, R31, R7 ;  /* 0x0000001f06077224 */ /* 0x008fe400078e0207 */
[----:B------:R-:W-:Y:S02]  /*5200*/  IMAD R4, R4, R24, R5 ;  /* 0x0000001804047224 */ /* 0x000fe400078e0205 */
[----:B------:R-:W-:-:S02]  /*5210*/  IMAD.MOV.U32 R8, RZ, RZ, 0x1 ;  /* 0x00000001ff087424 */ /* 0x000fc400078e00ff */
[----:B------:R-:W-:Y:S01]  /*5220*/  IMAD.MOV.U32 R6, RZ, RZ, R22 ;  /* 0x000000ffff067224 */ /* 0x000fe200078e0016 */
[----:B------:R-:W-:Y:S02]  /*5230*/  SEL R19, R4, R7, !P0 ;  /* 0x0000000704137207 */ /* 0x000fe40004000000 */
[----:B------:R-:W-:-:S07]  /*5240*/  SEL R21, R7, R4, !P0 ;  /* 0x0000000407157207 */ /* 0x000fce0004000000 */
.L_x_99:
[----:B------:R-:W-:-:S08]  /*5250*/  NOP ;  /* 0x0000000000007918 */ /* 0x000fd00000000000 */
[----:B------:R-:W0:-:S00]  /*5260*/  USETMAXREG.DEALLOC.CTAPOOL 0x28 ;  /* 0x00000028000079c8 */ /* 0x000e0000080e0500 */
[----:B0-----:R-:W-:-:S13]  /*5270*/  ISETP.NE.AND P0, PT, R3, RZ, PT ;  /* 0x000000ff0300720c */ /* 0x001fda0003f05270 */
[----:B------:R-:W-:Y:S05]  /*5280*/  @P0 EXIT ;  /* 0x000000000000094d */ /* 0x000fea0003800000 */
[----:B------:R-:W-:Y:S01]  /*5290*/  LOP3.LUT P0, RZ, R8, 0xff, RZ, 0xc0, !PT ;  /* 0x000000ff08ff7812 */ /* 0x000fe2000780c0ff */
[----:B------:R-:W-:Y:S02]  /*52a0*/  IMAD.MOV.U32 R3, RZ, RZ, 0x1 ;  /* 0x00000001ff037424 */ /* 0x000fe400078e00ff */
[----:B------:R-:W-:-:S10]  /*52b0*/  IMAD.MOV.U32 R8, RZ, RZ, RZ ;  /* 0x000000ffff087224 */ /* 0x000fd400078e00ff */
[----:B------:R-:W-:Y:S05]  /*52c0*/  @!P0 BRA `(.L_x_102) ;  /* 0x0000000c00548947 */ /* 0x000fea0003800000 */
[----:B------:R-:W0:Y:S01]  /*52d0*/  LDC R3, c[0x0][0x28c] ;  /* 0x0000a300ff037b82 */ /* 0x000e220000000800 */
[----:B------:R-:W-:Y:S01]  /*52e0*/  ULDC UR5, c[0x0][0x658] ;  /* 0x0001960000057ab9 */ /* 0x000fe20000000800 */
[----:B------:R-:W-:Y:S01]  /*52f0*/  UMOV UR6, 0xffffffff ;  /* 0xffffffff00067882 */ /* 0x000fe20000000000 */
[----:B------:R-:W-:Y:S01]  /*5300*/  BSSY B0, `(.L_x_102) ;  /* 0x00000d1000007945 */ /* 0x000fe20003800000 */
[----:B------:R-:W-:Y:S01]  /*5310*/  USHF.L.U32 UR6, UR6, UR5, URZ ;  /* 0x0000000506067299 */ /* 0x000fe2000800063f */
[----:B------:R-:W-:Y:S01]  /*5320*/  IMAD.MOV.U32 R10, RZ, RZ, 0x1 ;  /* 0x00000001ff0a7424 */ /* 0x000fe200078e00ff */
[----:B------:R-:W-:Y:S01]  /*5330*/  LOP3.LUT R9, R18, 0x2, RZ, 0xfc, !PT ;  /* 0x0000000212097812 */ /* 0x000fe200078efcff */
[----:B------:R-:W-:Y:S01]  /*5340*/  IMAD.MOV.U32 R8, RZ, RZ, RZ ;  /* 0x000000ffff087224 */ /* 0x000fe200078e00ff */
[----:B------:R-:W1:Y:S01]  /*5350*/  S2UR UR8, SR_CgaCtaId ;  /* 0x00000000000879c3 */ /* 0x000e620000008800 */
[----:B------:R-:W-:Y:S01]  /*5360*/  ULDC UR4, c[0x0][0x600] ;  /* 0x0001800000047ab9 */ /* 0x000fe20000000800 */
[----:B------:R-:W-:Y:S01]  /*5370*/  UMOV UR7, 0x1 ;  /* 0x0000000100077882 */ /* 0x000fe20000000000 */
[----:B------:R-:W-:-:S02]  /*5380*/  UIADD3 UR4, UR4, -0x1, URZ ;  /* 0xffffffff04047890 */ /* 0x000fc4000fffe03f */
[----:B------:R-:W-:Y:S02]  /*5390*/  USHF.L.U32 UR5, UR7, UR5, URZ ;  /* 0x0000000507057299 */ /* 0x000fe4000800063f */
[----:B------:R-:W-:Y:S01]  /*53a0*/  ULOP3.LUT UR6, URZ, UR6, URZ, 0x33, !UPT ;  /* 0x000000063f067292 */ /* 0x000fe2000f8e333f */
[----:B------:R-:W-:Y:S01]  /*53b0*/  ULDC.64 UR30, c[0x0][0x198] ;  /* 0x00006600001e7ab9 */ /* 0x000fe20000000a00 */
[----:B0-----:R-:W-:-:S05]  /*53c0*/  VIADD R3, R3, 0x7f ;  /* 0x0000007f03037836 */ /* 0x001fca0000000000 */
[----:B------:R-:W-:Y:S01]  /*53d0*/  SHF.R.S32.HI R4, RZ, 0x1f, R3 ;  /* 0x0000001fff047819 */ /* 0x000fe20000011403 */
[----:B-1----:R-:W-:-:S03]  /*53e0*/  IMAD.U32 R12, RZ, RZ, UR8 ;  /* 0x00000008ff0c7e24 */ /* 0x002fc6000f8e00ff */
[----:B------:R-:W-:Y:S01]  /*53f0*/  LEA.HI R4, R4, R3, RZ, 0x7 ;  /* 0x0000000304047211 */ /* 0x000fe200078f38ff */
[----:B------:R-:W-:-:S03]  /*5400*/  IMAD.MOV.U32 R3, RZ, RZ, 0x1 ;  /* 0x00000001ff037424 */ /* 0x000fc600078e00ff */
[----:B------:R-:W-:-:S05]  /*5410*/  SHF.R.S32.HI R11, RZ, 0x7, R4 ;  /* 0x00000007ff0b7819 */ /* 0x000fca0000011404 */
[----:B------:R-:W-:-:S07]  /*5420*/  VIADD R13, R11, 0x1 ;  /* 0x000000010b0d7836 */ /* 0x000fce0000000000 */
.L_x_113:
[----:B------:R-:W-:-:S03]  /*5430*/  UMOV UR7, 0xffffffff ;  /* 0xffffffff00077882 */ /* 0x000fc60000000000 */
[----:B------:R-:W-:Y:S05]  /*5440*/  BRA.DIV UR7, `(.L_x_103) ;  /* 0x0000001207007947 */ /* 0x000fea000b800000 */
[----:B------:R-:W-:-:S13]  /*5450*/  ELECT P6, URZ, PT ;  /* 0x00000000003f782f */ /* 0x000fda00038c0000 */
.L_x_125:
[----:B------:R-:W0:Y:S01]  /*5460*/  LDC R4, c[0x0][0x28c] ;  /* 0x0000a300ff047b82 */ /* 0x000e220000000800 */
[----:B------:R-:W-:Y:S01]  /*5470*/  BSSY B1, `(.L_x_104) ;  /* 0x0000047000017945 */ /* 0x000fe20003800000 */
[----:B0-----:R-:W-:-:S13]  /*5480*/  ISETP.LT.OR P6, PT, R4, 0x1, !P6 ;  /* 0x000000010400780c */ /* 0x001fda00077c1670 */
[----:B------:R-:W-:Y:S05]  /*5490*/  @P6 BRA `(.L_x_105) ;  /* 0x0000000400106947 */ /* 0x000fea0003800000 */
[----:B------:R-:W-:Y:S02]  /*54a0*/  IMAD R21, R21, 0x2, R12 ;  /* 0x0000000215157824 */ /* 0x000fe400078e020c */
[----:B------:R-:W-:Y:S02]  /*54b0*/  IMAD.SHL.U32 R19, R19, 0x40, RZ ;  /* 0x0000004013137824 */ /* 0x000fe400078e00ff */
[----:B------:R-:W-:Y:S02]  /*54c0*/  IMAD.MOV.U32 R22, RZ, RZ, RZ ;  /* 0x000000ffff167224 */ /* 0x000fe400078e00ff */
[----:B------:R-:W-:Y:S02]  /*54d0*/  IMAD.MOV.U32 R4, RZ, RZ, R13 ;  /* 0x000000ffff047224 */ /* 0x000fe400078e000d */
[----:B------:R-:W-:Y:S02]  /*54e0*/  IMAD.MOV.U32 R5, RZ, RZ, R3 ;  /* 0x000000ffff057224 */ /* 0x000fe400078e0003 */
[----:B------:R-:W-:-:S02]  /*54f0*/  IMAD.MOV.U32 R7, RZ, RZ, R8 ;  /* 0x000000ffff077224 */ /* 0x000fc400078e0008 */
[----:B------:R-:W-:-:S07]  /*5500*/  IMAD.SHL.U32 R21, R21, 0x40, RZ ;  /* 0x0000004015157824 */ /* 0x000fce00078e00ff */
.L_x_108:
[----:B------:R-:W0:Y:S01]  /*5510*/  S2UR UR7, SR_CgaCtaId ;  /* 0x00000000000779c3 */ /* 0x000e220000008800 */
[----:B------:R-:W-:Y:S02]  /*5520*/  MOV R15, 0x400 ;  /* 0x00000400000f7802 */ /* 0x000fe40000000f00 */
[----:B------:R-:W-:Y:S02]  /*5530*/  SHF.L.U32 R14, R5, 0x1f, RZ ;  /* 0x0000001f050e7819 */ /* 0x000fe400000006ff */
[----:B------:R-:W-:Y:S01]  /*5540*/  ISETP.NE.AND P1, PT, R0, RZ, PT ;  /* 0x000000ff0000720c */ /* 0x000fe20003f25270 */
[----:B0-----:R-:W-:-:S05]  /*5550*/  IMAD.U32 R12, RZ, RZ, UR7 ;  /* 0x00000007ff0c7e24 */ /* 0x001fca000f8e00ff */
[----:B------:R-:W-:-:S07]  /*5560*/  LEA R20, R12, R15, 0x18 ;  /* 0x0000000f0c147211 */ /* 0x000fce00078ec0ff */
[----:B------:R-:W0:Y:S01]  /*5570*/  @!P1 LDC R15, c[0x0][0x500] ;  /* 0x00014000ff0f9b82 */ /* 0x000e220000000800 */
[----:B------:R-:W-:-:S04]  /*5580*/  IMAD R23, R7, 0x8, R20 ;  /* 0x0000000807177824 */ /* 0x000fc800078e0214 */
[----:B------:R-:W1:Y:S02]  /*5590*/  SYNCS.PHASECHK.TRANS64.TRYWAIT P0, [R23+URZ+0x28], R14 ;  /* 0x0000280e170075a7 */ /* 0x000e64000800017f */
[----:B-1----:R-:W-:Y:S05]  /*55a0*/  @!P0 BRA `(.L_x_106) ;  /* 0x0000000c00c88947 */ /* 0x002fea0003800000 */
.L_x_126:
[----:B-1----:R-:W-:Y:S01]  /*55b0*/  PRMT R14, R9, 0x9910, RZ ;  /* 0x00009910090e7816 */ /* 0x002fe200000000ff */
[----:B0-----:R0:W-:Y:S03]  /*55c0*/  @!P1 SYNCS.ARRIVE.TRANS64 RZ, [R23+URZ], R15 ;  /* 0x0000000f17ff99a7 */ /* 0x0011e6000800003f */
[----:B------:R-:W-:-:S13]  /*55d0*/  ISETP.NE.AND P0, PT, R14, 0x2, PT ;  /* 0x000000020e00780c */ /* 0x000fda0003f05270 */
[----:B0-----:R-:W-:Y:S05]  /*55e0*/  @P0 BRA `(.L_x_107) ;  /* 0x0000000000040947 */ /* 0x001fea0003800000 */
[----:B------:R-:W-:Y:S01]  /*55f0*/  BPT.TRAP 0x1 ;  /* 0x000000040000795c */ /* 0x000fe20000300000 */
.L_x_107:
[----:B------:R-:W-:Y:S01]  /*5600*/  IMAD.SHL.U32 R15, R7, 0x4000, RZ ;  /* 0x00004000070f7824 */ /* 0x000fe200078e00ff */
[----:B------:R-:W-:Y:S01]  /*5610*/  R2UR UR34, R22 ;  /* 0x00000000162272ca */ /* 0x000fe200000e0000 */
[----:B------:R-:W-:Y:S01]  /*5620*/  VIADD R4, R4, 0xffffffff ;  /* 0xffffffff04047836 */ /* 0x000fe20000000000 */
[----:B------:R-:W-:Y:S01]  /*5630*/  R2UR UR33, R23 ;  /* 0x00000000172172ca */ /* 0x000fe200000e0000 */
[--C-:B------:R-:W-:Y:S01]  /*5640*/  IMAD R14, R12, 0x1000, R15.reuse ;  /* 0x000010000c0e7824 */ /* 0x100fe200078e020f */
[----:B------:R-:W-:Y:S01]  /*5650*/  R2UR UR36, R6 ;  /* 0x00000000062472ca */ /* 0x000fe200000e0000 */
[----:B------:R-:W-:Y:S01]  /*5660*/  IMAD.IADD R15, R20, 0x1, R15 ;  /* 0x00000001140f7824 */ /* 0x000fe200078e020f */
[----:B------:R-:W-:Y:S01]  /*5670*/  R2UR UR35, R21 ;  /* 0x00000000152372ca */ /* 0x000fe200000e0000 */
[----:B------:R-:W-:Y:S01]  /*5680*/  IMAD R14, R14, 0x2, R20 ;  /* 0x000000020e0e7824 */ /* 0x000fe200078e0214 */
[----:B------:R-:W-:Y:S01]  /*5690*/  UIADD3 UR14, UP0, UR30, 0xf0, URZ ;  /* 0x000000f01e0e7890 */ /* 0x000fe2000ff1e03f */
[----:B------:R-:W-:Y:S01]  /*56a0*/  R2UR UR19, R19 ;  /* 0x00000000131372ca */ /* 0x000fe200000e0000 */
[----:B------:R-:W-:Y:S01]  /*56b0*/  UIADD3 UR42, UP1, UR30, 0x1f0, URZ ;  /* 0x000001f01e2a7890 */ /* 0x000fe2000ff3e03f */
[----:B------:R-:W-:Y:S01]  /*56c0*/  R2UR UR8, R15 ;  /* 0x000000000f0872ca */ /* 0x000fe200000e0000 */
[----:B------:R-:W-:Y:S01]  /*56d0*/  UIADD3.X UR15, URZ, UR31, URZ, UP0, !UPT ;  /* 0x0000001f3f0f7290 */ /* 0x000fe200087fe43f */
[----:B------:R-:W-:Y:S01]  /*56e0*/  R2UR UR24, R14 ;  /* 0x000000000e1872ca */ /* 0x000fe200000e0000 */
[----:B------:R-:W-:Y:S01]  /*56f0*/  UIADD3 UR26, UR34, 0x40, URZ ;  /* 0x00000040221a7890 */ /* 0x000fe2000fffe03f */
[----:B------:R-:W-:Y:S01]  /*5700*/  ISETP.GT.AND P1, PT, R4, 0x1, PT ;  /* 0x000000010400780c */ /* 0x000fe20003f24270 */
[----:B------:R-:W-:Y:S01]  /*5710*/  UIADD3.X UR43, URZ, UR31, URZ, UP1, !UPT ;  /* 0x0000001f3f2b7290 */ /* 0x000fe20008ffe43f */
[----:B------:R-:W-:Y:S01]  /*5720*/  VIADD R7, R7, 0x1 ;  /* 0x0000000107077836 */ /* 0x000fe20000000000 */
[----:B------:R-:W-:Y:S01]  /*5730*/  UMOV UR7, 0x30000 ;  /* 0x0003000000077882 */ /* 0x000fe20000000000 */
[----:B------:R-:W-:Y:S01]  /*5740*/  UMOV UR22, 0x0 ;  /* 0x0000000000167882 */ /* 0x000fe20000000000 */
[----:B------:R-:W-:Y:S01]  /*5750*/  UMOV UR23, 0x10000000 ;  /* 0x1000000000177882 */ /* 0x000fe20000000000 */
[----:B------:R-:W-:Y:S01]  /*5760*/  UMOV UR25, UR33 ;  /* 0x0000002100197c82 */ /* 0x000fe20008000000 */
[C---:B------:R-:W-:Y:S01]  /*5770*/  ISETP.NE.AND P0, PT, R7.reuse, 0x5, PT ;  /* 0x000000050700780c */ /* 0x040fe20003f05270 */
[----:B------:R-:W-:Y:S01]  /*5780*/  UMOV UR28, UR36 ;  /* 0x00000024001c7c82 */ /* 0x000fe20008000000 */
[----:B------:R-:W-:Y:S01]  /*5790*/  UIADD3 UR16, UR8, 0x28100, URZ ;  /* 0x0002810008107890 */ /* 0x000fe2000fffe03f */
[----:B------:R-:W-:Y:S01]  /*57a0*/  VIADD R22, R22, 0x80 ;  /* 0x0000008016167836 */ /* 0x000fe20000000000 */
[----:B------:R-:W-:Y:S01]  /*57b0*/  UIADD3 UR32, UR24, 0x100, URZ ;  /* 0x0000010018207890 */ /* 0x000fe2000fffe03f */
[----:B------:R-:W-:Y:S01]  /*57c0*/  SEL R14, RZ, 0x1, P0 ;  /* 0x00000001ff0e7807 */ /* 0x000fe20000000000 */
[----:B------:R-:W-:Y:S01]  /*57d0*/  UIADD3 UR24, UR24, 0x4100, URZ ;  /* 0x0000410018187890 */ /* 0x000fe2000fffe03f */
[----:B------:R-:W-:Y:S01]  /*57e0*/  SEL R7, R7, RZ, P0 ;  /* 0x000000ff07077207 */ /* 0x000fe20000000000 */
[----:B------:R-:W-:Y:S01]  /*57f0*/  UIADD3 UR8, UR8, 0x2a100, URZ ;  /* 0x0002a10008087890 */ /* 0x000fe2000fffe03f */
[----:B------:R-:W-:Y:S01]  /*5800*/  LOP3.LUT R5, R5, R14, RZ, 0x3c, !PT ;  /* 0x0000000e05057212 */ /* 0x000fe200078e3cff */
[----:B------:R-:W-:Y:S01]  /*5810*/  UMOV UR27, UR35 ;  /* 0x00000023001b7c82 */ /* 0x000fe20008000000 */
[----:B------:R-:W-:Y:S01]  /*5820*/  UMOV UR17, UR33 ;  /* 0x0000002100117c82 */ /* 0x000fe20008000000 */
[----:B------:R-:W-:Y:S01]  /*5830*/  UMOV UR18, UR34 ;  /* 0x0000002200127c82 */ /* 0x000fe20008000000 */
[----:B------:R-:W-:Y:S01]  /*5840*/  UMOV UR20, UR36 ;  /* 0x0000002400147c82 */ /* 0x000fe20008000000 */
[----:B------:R0:W-:Y:S01]  /*5850*/  UTMALDG.3D.MULTICAST [UR32], [UR14], UR7, desc[UR22] ;  /* 0x000016200e0073b4 */ /* 0x0001e20008011807 */
[----:B------:R-:W-:Y:S01]  /*5860*/  UMOV UR9, UR33 ;  /* 0x0000002100097c82 */ /* 0x000fe20008000000 */
[----:B------:R-:W-:Y:S01]  /*5870*/  UMOV UR11, UR19 ;  /* 0x00000013000b7c82 */ /* 0x000fe20008000000 */
[----:B------:R-:W-:Y:S01]  /*5880*/  UMOV UR12, UR36 ;  /* 0x00000024000c7c82 */ /* 0x000fe20008000000 */
[----:B------:R-:W-:Y:S01]  /*5890*/  UMOV UR10, UR26 ;  /* 0x0000001a000a7c82 */ /* 0x000fe20008000000 */
[----:B------:R0:W-:Y:S01]  /*58a0*/  UTMALDG.3D.MULTICAST [UR24], [UR14], UR7, desc[UR22] ;  /* 0x000016180e0073b4 */ /* 0x0001e20008011807 */
[----:B------:R0:W-:Y:S01]  /*58b0*/  UTMALDG.3D [UR16], [UR42], desc[UR22] ;  /* 0x000016102a0075b4 */ /* 0x0001e20008011000 */
[----:B------:R0:W-:Y:S02]  /*58c0*/  UTMALDG.3D [UR8], [UR42], desc[UR22] ;  /* 0x000016082a0075b4 */ /* 0x0001e40008011000 */
[----:B0-----:R-:W-:Y:S05]  /*58d0*/  @P1 BRA `(.L_x_108) ;  /* 0xfffffffc000c1947 */ /* 0x001fea000383ffff */
.L_x_105:
[----:B------:R-:W-:Y:S05]  /*58e0*/  BSYNC B1 ;  /* 0x0000000000017941 */ /* 0x000fea0003800000 */
.L_x_104:
[----:B------:R-:W-:Y:S01]  /*58f0*/  LOP3.LUT P1, RZ, R10, 0xff, RZ, 0xc0, !PT ;  /* 0x000000ff0aff7812 */ /* 0x000fe2000782c0ff */
[C---:B------:R-:W-:Y:S01]  /*5900*/  IMAD.IADD R7, R11.reuse, 0x1, R8 ;  /* 0x000000010b077824 */ /* 0x040fe200078e0208 */
[----:B------:R-:W-:Y:S01]  /*5910*/  ULDC.64 UR8, c[0x0][0x650] ;  /* 0x0001940000087ab9 */ /* 0x000fe20000000a00 */
[----:B------:R-:W-:Y:S01]  /*5920*/  ISETP.GE.U32.AND P2, PT, R11, 0x5, PT ;  /* 0x000000050b00780c */ /* 0x000fe20003f46070 */
[----:B------:R-:W-:Y:S01]  /*5930*/  BSSY B1, `(.L_x_109) ;  /* 0x000006b000017945 */ /* 0x000fe20003800000 */
[----:B------:R-:W-:Y:S01]  /*5940*/  IMAD.MOV.U32 R21, RZ, RZ, -0x1 ;  /* 0xffffffffff157424 */ /* 0x000fe200078e00ff */
[----:B------:R-:W-:Y:S01]  /*5950*/  ISETP.GT.U32.AND P0, PT, R7, 0x4, PT ;  /* 0x000000040700780c */ /* 0x000fe20003f04070 */
[----:B------:R-:W-:Y:S01]  /*5960*/  IMAD.MOV.U32 R19, RZ, RZ, -0x1 ;  /* 0xffffffffff137424 */ /* 0x000fe200078e00ff */
[----:B------:R-:W-:Y:S02]  /*5970*/  PRMT R10, RZ, 0x7610, R10 ;  /* 0x00007610ff0a7816 */ /* 0x000fe4000000000a */
[----:B------:R-:W-:-:S03]  /*5980*/  ISETP.LT.U32.AND P0, PT, R11, 0x5, P0 ;  /* 0x000000050b00780c */ /* 0x000fc60000701070 */
[----:B------:R-:W0:Y:S01]  /*5990*/  @P1 S2R R12, SR_CgaCtaId ;  /* 0x00000000000c1919 */ /* 0x000e220000008800 */
[----:B------:R-:W-:-:S04]  /*59a0*/  @P1 MOV R5, 0x400 ;  /* 0x0000040000051802 */ /* 0x000fc80000000f00 */
[----:B0-----:R-:W-:Y:S01]  /*59b0*/  @P1 LEA R6, R12, R5, 0x18 ;  /* 0x000000050c061211 */ /* 0x001fe200078ec0ff */
[----:B------:R-:W-:Y:S01]  /*59c0*/  IMAD.WIDE.U32 R4, R7, -0x33333333, RZ ;  /* 0xcccccccd07047825 */ /* 0x000fe200078e00ff */
[----:B------:R-:W-:Y:S02]  /*59d0*/  SEL R4, RZ, 0x1, !P0 ;  /* 0x00000001ff047807 */ /* 0x000fe40004000000 */
[----:B------:R0:W-:Y:S01]  /*59e0*/  @P1 SYNCS.ARRIVE.TRANS64.A1T0 RZ, [R6+URZ+0x68], RZ ;  /* 0x000068ff06ff19a7 */ /* 0x0001e2000810003f */
[----:B------:R-:W-:Y:S02]  /*59f0*/  IADD3 R16, P1, R16, UR38, RZ ;  /* 0x0000002610107c10 */ /* 0x000fe4000ff3e0ff */
[----:B------:R-:W-:Y:S02]  /*5a00*/  LOP3.LUT R3, R3, R4, RZ, 0x3c, !PT ;  /* 0x0000000403037212 */ /* 0x000fe400078e3cff */
[----:B------:R-:W-:Y:S02]  /*5a10*/  IADD3.X R17, R17, UR41, RZ, P1, !PT ;  /* 0x0000002911117c10 */ /* 0x000fe40008ffe4ff */
[----:B------:R-:W-:-:S02]  /*5a20*/  ISETP.GE.U32.AND P0, PT, R16, UR8, PT ;  /* 0x0000000810007c0c */ /* 0x000fc4000bf06070 */
[----:B0-----:R-:W-:Y:S02]  /*5a30*/  SHF.R.U32.HI R6, RZ, 0x2, R5 ;  /* 0x00000002ff067819 */ /* 0x001fe40000011605 */
[----:B------:R-:W-:Y:S02]  /*5a40*/  ISETP.GE.U32.AND.EX P0, PT, R17, UR9, PT, P0 ;  /* 0x0000000911007c0c */ /* 0x000fe4000bf06100 */
[----:B------:R-:W-:Y:S01]  /*5a50*/  @P2 LOP3.LUT R3, R3, 0x1, R6, 0x78, !PT ;  /* 0x0000000103032812 */ /* 0x000fe200078e7806 */
[----:B------:R-:W-:Y:S01]  /*5a60*/  IMAD R8, R6, -0x5, R7 ;  /* 0xfffffffb06087824 */ /* 0x000fe200078e0207 */
[----:B------:R-:W-:Y:S01]  /*5a70*/  PRMT R4, RZ, 0x7610, R4 ;  /* 0x00007610ff047816 */ /* 0x000fe20000000004 */
[----:B------:R-:W-:-:S08]  /*5a80*/  IMAD.MOV.U32 R6, RZ, RZ, -0x1 ;  /* 0xffffffffff067424 */ /* 0x000fd000078e00ff */
[----:B------:R-:W-:Y:S05]  /*5a90*/  @P0 BRA `(.L_x_110) ;  /* 0x0000000400500947 */ /* 0x000fea0003800000 */
[----:B------:R-:W0:Y:S01]  /*5aa0*/  S2R R19, SR_CTAID.X ;  /* 0x0000000000137919 */ /* 0x000e220000002500 */
[----:B------:R-:W-:Y:S01]  /*5ab0*/  ULDC.64 UR8, c[0x0][0x628] ;  /* 0x00018a0000087ab9 */ /* 0x000fe20000000a00 */
[----:B------:R-:W1:Y:S01]  /*5ac0*/  LDC R20, c[0x0][0x144] ;  /* 0x00005100ff147b82 */ /* 0x000e620000000800 */
[----:B------:R-:W-:Y:S01]  /*5ad0*/  ISETP.NE.U32.AND P0, PT, RZ, UR8, PT ;  /* 0x00000008ff007c0c */ /* 0x000fe2000bf05070 */
[----:B------:R-:W2:Y:S01]  /*5ae0*/  S2R R14, SR_CTAID.Y ;  /* 0x00000000000e7919 */ /* 0x000ea20000002600 */
[----:B------:R-:W-:Y:S01]  /*5af0*/  ULDC UR10, c[0x0][0x630] ;  /* 0x00018c00000a7ab9 */ /* 0x000fe20000000800 */
[----:B------:R-:W-:Y:S01]  /*5b00*/  ULDC UR11, c[0x0][0x150] ;  /* 0x00005400000b7ab9 */ /* 0x000fe20000000800 */
[----:B------:R-:W-:Y:S01]  /*5b10*/  ISETP.NE.AND.EX P0, PT, RZ, UR9, PT, P0 ;  /* 0x00000009ff007c0c */ /* 0x000fe2000bf05300 */
[----:B------:R-:W-:Y:S02]  /*5b20*/  IMAD.MOV.U32 R4, RZ, RZ, R16 ;  /* 0x000000ffff047224 */ /* 0x000fe400078e0010 */
[----:B------:R-:W-:Y:S01]  /*5b30*/  IMAD.MOV.U32 R5, RZ, RZ, R17 ;  /* 0x000000ffff057224 */ /* 0x000fe200078e0011 */
[----:B0-----:R-:W-:-:S09]  /*5b40*/  I2FP.F32.U32 R21, R19 ;  /* 0x0000001300157245 */ /* 0x001fd20000201000 */
[----:B------:R-:W-:Y:S05]  /*5b50*/  @!P0 BRA `(.L_x_111) ;  /* 0x0000000000288947 */ /* 0x000fea0003800000 */
[----:B------:R-:W-:Y:S02]  /*5b60*/  ULDC UR7, c[0x0][0x634] ;  /* 0x00018d0000077ab9 */ /* 0x000fe40000000800 */
[----:B------:R-:W-:-:S05]  /*5b70*/  IADD3 R5, P0, R16, UR7, RZ ;  /* 0x0000000710057c10 */ /* 0x000fca000ff1e0ff */
[----:B------:R-:W-:-:S04]  /*5b80*/  IMAD.X R15, RZ, RZ, R17, P0 ;  /* 0x000000ffff0f7224 */ /* 0x000fc800000e0611 */
[----:B------:R-:W-:-:S04]  /*5b90*/  IMAD.WIDE.U32 R6, R15, UR8, RZ ;  /* 0x000000080f067c25 */ /* 0x000fc8000f8e00ff */
[----:B------:R-:W-:-:S04]  /*5ba0*/  IMAD.WIDE.U32 R6, P0, R5, UR9, R6 ;  /* 0x0000000905067c25 */ /* 0x000fc8000f800006 */
[----:B------:R-:W-:-:S04]  /*5bb0*/  IMAD.WIDE.U32 R4, R5, UR8, RZ ;  /* 0x0000000805047c25 */ /* 0x000fc8000f8e00ff */
[----:B------:R-:W-:Y:S01]  /*5bc0*/  IMAD.MOV.U32 R4, RZ, RZ, R7 ;  /* 0x000000ffff047224 */ /* 0x000fe200078e0007 */
[----:B------:R-:W-:Y:S01]  /*5bd0*/  IADD3 RZ, P1, R5, R6, RZ ;  /* 0x0000000605ff7210 */ /* 0x000fe20007f3e0ff */
[----:B------:R-:W-:-:S04]  /*5be0*/  IMAD.X R5, RZ, RZ, RZ, P0 ;  /* 0x000000ffff057224 */ /* 0x000fc800000e06ff */
[----:B------:R-:W-:-:S08]  /*5bf0*/  IMAD.WIDE.U32.X R4, R15, UR9, R4, P1 ;  /* 0x000000090f047c25 */ /* 0x000fd000088e0404 */
.L_x_111:
[----:B------:R-:W-:Y:S01]  /*5c00*/  FMUL R21, R21, UR11 ;  /* 0x0000000b15157c20 */ /* 0x000fe20008400000 */
[--C-:B------:R-:W-:Y:S01]  /*5c10*/  SHF.R.U64 R15, R4, UR10, R5.reuse ;  /* 0x0000000a040f7c19 */ /* 0x100fe20008001205 */
[----:B------:R-:W-:Y:S01]  /*5c20*/  ULDC.64 UR8, c[0x0][0x620] ;  /* 0x0001880000087ab9 */ /* 0x000fe20000000a00 */
[----:B------:R-:W-:Y:S01]  /*5c30*/  SHF.R.U32.HI R4, RZ, UR10, R5 ;  /* 0x0000000aff047c19 */ /* 0x000fe20008011605 */
[----:B------:R-:W-:Y:S01]  /*5c40*/  ULDC.64 UR10, c[0x0][0x640] ;  /* 0x00019000000a7ab9 */ /* 0x000fe20000000a00 */
[----:B------:R-:W-:Y:S01]  /*5c50*/  IADD3 R5, P0, RZ, -R15, RZ ;  /* 0x8000000fff057210 */ /* 0x000fe20007f1e0ff */
[----:B------:R-:W0:Y:S01]  /*5c60*/  F2I.U32.TRUNC.NTZ R21, R21 ;  /* 0x0000001500157305 */ /* 0x000e22000020f000 */
[----:B------:R-:W-:-:S03]  /*5c70*/  ULDC UR7, c[0x0][0x618] ;  /* 0x0001860000077ab9 */ /* 0x000fc60000000800 */
[----:B------:R-:W-:Y:S01]  /*5c80*/  IMAD.X R4, RZ, RZ, ~R4, P0 ;  /* 0x000000ffff047224 */ /* 0x000fe200000e0e04 */
[----:B------:R-:W-:-:S03]  /*5c90*/  ISETP.NE.U32.AND P0, PT, RZ, UR10, PT ;  /* 0x0000000aff007c0c */ /* 0x000fc6000bf05070 */
[----:B------:R-:W-:Y:S01]  /*5ca0*/  IMAD R4, R4, UR8, RZ ;  /* 0x0000000804047c24 */ /* 0x000fe2000f8e02ff */
[----:B------:R-:W-:-:S03]  /*5cb0*/  ISETP.NE.AND.EX P0, PT, RZ, UR11, PT, P0 ;  /* 0x0000000bff007c0c */ /* 0x000fc6000bf05300 */
[C---:B------:R-:W-:Y:S02]  /*5cc0*/  IMAD R7, R5.reuse, UR9, R4 ;  /* 0x0000000905077c24 */ /* 0x040fe4000f8e0204 */
[----:B------:R-:W-:Y:S01]  /*5cd0*/  IMAD.WIDE.U32 R4, R5, UR8, R16 ;  /* 0x0000000805047c25 */ /* 0x000fe2000f8e0010 */
[----:B------:R-:W-:-:S03]  /*5ce0*/  ULDC UR8, c[0x0][0x154] ;  /* 0x0000550000087ab9 */ /* 0x000fc60000000800 */
[----:B0-----:R-:W-:Y:S02]  /*5cf0*/  IMAD.MOV R6, RZ, RZ, -R21 ;  /* 0x000000ffff067224 */ /* 0x001fe400078e0a15 */
[----:B------:R-:W0:Y:S01]  /*5d00*/  LDC R21, c[0x0][0x148] ;  /* 0x00005200ff157b82 */ /* 0x000e220000000800 */
[----:B------:R-:W-:Y:S02]  /*5d10*/  IMAD.IADD R5, R5, 0x1, R7 ;  /* 0x0000000105057824 */ /* 0x000fe400078e0207 */
[----:B-1----:R-:W-:Y:S01]  /*5d20*/  IMAD R19, R20, R6, R19 ;  /* 0x0000000614137224 */ /* 0x002fe200078e0213 */
[----:B--2---:R-:W-:Y:S02]  /*5d30*/  I2FP.F32.U32 R6, R14 ;  /* 0x0000000e00067245 */ /* 0x004fe40000201000 */
[--C-:B------:R-:W-:Y:S02]  /*5d40*/  SHF.R.U64 R20, R4, UR7, R5.reuse ;  /* 0x0000000704147c19 */ /* 0x100fe40008001205 */
[----:B------:R-:W-:Y:S01]  /*5d50*/  SHF.R.U32.HI R5, RZ, UR7, R5 ;  /* 0x00000007ff057c19 */ /* 0x000fe20008011605 */
[----:B------:R-:W-:Y:S01]  /*5d60*/  FMUL R6, R6, UR8 ;  /* 0x0000000806067c20 */ /* 0x000fe20008400000 */
[----:B------:R-:W-:-:S02]  /*5d70*/  ULDC UR7, c[0x0][0x608] ;  /* 0x0001820000077ab9 */ /* 0x000fc40000000800 */
[--C-:B------:R-:W-:Y:S01]  /*5d80*/  SHF.R.U64 R23, R20, UR7, R5.reuse ;  /* 0x0000000714177c19 */ /* 0x100fe20008001205 */
[----:B------:R1:W2:Y:S01]  /*5d90*/  F2I.U32.TRUNC.NTZ R24, R6 ;  /* 0x0000000600187305 */ /* 0x0002a2000020f000 */
[----:B------:R-:W-:Y:S01]  /*5da0*/  SHF.R.U32.HI R4, RZ, UR7, R5 ;  /* 0x00000007ff047c19 */ /* 0x000fe20008011605 */
[----:B------:R-:W-:-:S03]  /*5db0*/  ULDC UR7, c[0x0][0x658] ;  /* 0x0001960000077ab9 */ /* 0x000fc60000000800 */
[--C-:B------:R-:W-:Y:S02]  /*5dc0*/  SHF.R.U64 R22, R23, UR7, R4.reuse ;  /* 0x0000000717167c19 */ /* 0x100fe40008001204 */
[----:B------:R-:W-:-:S03]  /*5dd0*/  SHF.R.U32.HI R25, RZ, UR7, R4 ;  /* 0x00000007ff197c19 */ /* 0x000fc60008011604 */
[----:B------:R-:W-:Y:S02]  /*5de0*/  IMAD.MOV.U32 R4, RZ, RZ, R22 ;  /* 0x000000ffff047224 */ /* 0x000fe400078e0016 */
[----:B------:R-:W-:Y:S01]  /*5df0*/  IMAD.MOV.U32 R5, RZ, RZ, R25 ;  /* 0x000000ffff057224 */ /* 0x000fe200078e0019 */
[----:B-1----:R-:W-:Y:S06]  /*5e00*/  @!P0 BRA `(.L_x_112) ;  /* 0x0000000000288947 */ /* 0x002fec0003800000 */
        /* <DEDUP_REMOVED lines=10> */
.L_x_112:
[----:B------:R-:W-:Y:S01]  /*5eb0*/  ISETP.NE.AND P0, PT, R2, 0x1, PT ;  /* 0x000000010200780c */ /* 0x000fe20003f05270 */
[----:B------:R-:W-:Y:S01]  /*5ec0*/  ULDC UR7, c[0x0][0x648] ;  /* 0x0001920000077ab9 */ /* 0x000fe20000000800 */
[----:B------:R-:W-:Y:S01]  /*5ed0*/  LOP3.LUT R23, R23, UR6, RZ, 0xc0, !PT ;  /* 0x0000000617177c12 */ /* 0x000fe2000f8ec0ff */
[----:B--2---:R-:W-:Y:S01]  /*5ee0*/  IMAD.MOV R24, RZ, RZ, -R24 ;  /* 0x000000ffff187224 */ /* 0x004fe200078e0a18 */
[----:B------:R-:W-:Y:S01]  /*5ef0*/  SHF.R.U64 R4, R4, UR7, R5 ;  /* 0x0000000704047c19 */ /* 0x000fe20008001205 */
[----:B------:R-:W-:Y:S01]  /*5f00*/  ULDC UR7, c[0x0][0x638] ;  /* 0x00018e0000077ab9 */ /* 0x000fe20000000800 */
[----:B------:R-:W-:Y:S01]  /*5f10*/  LOP3.LUT R7, R20, UR4, RZ, 0xc0, !PT ;  /* 0x0000000414077c12 */ /* 0x000fe2000f8ec0ff */
[----:B------:R-:W-:Y:S01]  /*5f20*/  ULDC UR8, c[0x0][0x610] ;  /* 0x0001840000087ab9 */ /* 0x000fe20000000800 */
[----:B------:R-:W-:Y:S02]  /*5f30*/  IMAD.MOV.U32 R6, RZ, RZ, R15 ;  /* 0x000000ffff067224 */ /* 0x000fe400078e000f */
[----:B------:R-:W-:-:S02]  /*5f40*/  IMAD.MOV R5, RZ, RZ, -R4 ;  /* 0x000000ffff057224 */ /* 0x000fc400078e0a04 */
[----:B------:R-:W-:Y:S02]  /*5f50*/  IMAD R4, R4, UR5, R23 ;  /* 0x0000000504047c24 */ /* 0x000fe4000f8e0217 */
[----:B0-----:R-:W-:Y:S02]  /*5f60*/  @P0 IMAD R19, R21, R24, R14 ;  /* 0x0000001815130224 */ /* 0x001fe400078e020e */
[----:B------:R-:W-:Y:S01]  /*5f70*/  IMAD R22, R5, UR7, R22 ;  /* 0x0000000705167c24 */ /* 0x000fe2000f8e0216 */
[----:B------:R-:W-:Y:S01]  /*5f80*/  ULDC UR7, c[0x0][0x600] ;  /* 0x0001800000077ab9 */ /* 0x000fe20000000800 */
[----:B------:R-:W-:Y:S02]  /*5f90*/  IMAD R21, R4, UR8, R19 ;  /* 0x0000000804157c24 */ /* 0x000fe4000f8e0213 */
[----:B------:R-:W-:Y:S02]  /*5fa0*/  IMAD R22, R22, UR7, R7 ;  /* 0x0000000716167c24 */ /* 0x000fe4000f8e0207 */
[----:B------:R-:W-:-:S03]  /*5fb0*/  IMAD.MOV.U32 R4, RZ, RZ, 0x1 ;  /* 0x00000001ff047424 */ /* 0x000fc600078e00ff */
[----:B------:R-:W-:Y:S02]  /*5fc0*/  SEL R19, R22, R21, !P0 ;  /* 0x0000001516137207 */ /* 0x000fe40004000000 */
[----:B------:R-:W-:-:S07]  /*5fd0*/  SEL R21, R21, R22, !P0 ;  /* 0x0000001615157207 */ /* 0x000fce0004000000 */
.L_x_110:
[----:B------:R-:W-:Y:S05]  /*5fe0*/  BSYNC B1 ;  /* 0x0000000000017941 */ /* 0x000fea0003800000 */
.L_x_109:
[----:B------:R-:W-:-:S13]  /*5ff0*/  LOP3.LUT P0, RZ, R4, 0xff, RZ, 0xc0, !PT ;  /* 0x000000ff04ff7812 */ /* 0x000fda000780c0ff */
[----:B------:R-:W-:Y:S05]  /*6000*/  @P0 BRA `(.L_x_113) ;  /* 0xfffffff400080947 */ /* 0x000fea000383ffff */
[----:B------:R-:W-:Y:S05]  /*6010*/  BSYNC B0 ;  /* 0x0000000000007941 */ /* 0x000fea0003800000 */
.L_x_102:
[----:B------:R-:W-:-:S03]  /*6020*/  UMOV UR7, 0xffffffff ;  /* 0xffffffff00077882 */ /* 0x000fc60000000000 */
[----:B------:R-:W-:Y:S05]  /*6030*/  BRA.DIV UR7, `(.L_x_114) ;  /* 0x0000000607387947 */ /* 0x000fea000b800000 */
[----:B------:R-:W-:-:S13]  /*6040*/  ELECT P6, URZ, PT ;  /* 0x00000000003f782f */ /* 0x000fda00038c0000 */
.L_x_129:
[----:B------:R-:W-:Y:S04]  /*6050*/  BSSY B0, `(.L_x_115) ;  /* 0x0000034000007945 */ /* 0x000fe80003800000 */
[----:B------:R-:W-:Y:S05]  /*6060*/  @!P6 BRA `(.L_x_116) ;  /* 0x0000000000c8e947 */ /* 0x000fea0003800000 */
[----:B------:R-:W-:-:S04]  /*6070*/  LOP3.LUT R18, R18, 0x2, RZ, 0xfc, !PT ;  /* 0x0000000212127812 */ /* 0x000fc800078efcff */
[----:B------:R-:W-:-:S13]  /*6080*/  ISETP.NE.AND P0, PT, R18, 0x3, PT ;  /* 0x000000031200780c */ /* 0x000fda0003f05270 */
[----:B------:R-:W-:Y:S05]  /*6090*/  @!P0 BRA `(.L_x_117) ;  /* 0x0000000000048947 */ /* 0x000fea0003800000 */
[----:B------:R-:W-:Y:S01]  /*60a0*/  BPT.TRAP 0x1 ;  /* 0x000000040000795c */ /* 0x000fe20000300000 */
.L_x_117:
[----:B------:R-:W0:Y:S01]  /*60b0*/  S2R R5, SR_CgaCtaId ;  /* 0x0000000000057919 */ /* 0x000e220000008800 */
[----:B------:R-:W-:Y:S02]  /*60c0*/  MOV R0, 0x400 ;  /* 0x0000040000007802 */ /* 0x000fe40000000f00 */
[----:B------:R-:W-:Y:S02]  /*60d0*/  SHF.L.U32 R2, R3, 0x1f, RZ ;  /* 0x0000001f03027819 */ /* 0x000fe400000006ff */
[----:B0-----:R-:W-:-:S05]  /*60e0*/  LEA R5, R5, R0, 0x18 ;  /* 0x0000000005057211 */ /* 0x001fca00078ec0ff */
[----:B------:R-:W-:-:S04]  /*60f0*/  VIADD R5, R5, 0x28 ;  /* 0x0000002805057836 */ /* 0x000fc80000000000 */
[C---:B------:R-:W-:Y:S02]  /*6100*/  IMAD R7, R8.reuse, 0x8, R5 ;  /* 0x0000000808077824 */ /* 0x040fe400078e0205 */
[----:B------:R-:W-:Y:S02]  /*6110*/  VIADD R8, R8, 0x1 ;  /* 0x0000000108087836 */ /* 0x000fe40000000000 */
[----:B------:R-:W0:Y:S03]  /*6120*/  SYNCS.PHASECHK.TRANS64.TRYWAIT P0, [R7+URZ], R2 ;  /* 0x00000002070075a7 */ /* 0x000e26000800017f */
[----:B------:R-:W-:-:S04]  /*6130*/  ISETP.NE.AND P1, PT, R8, 0x5, PT ;  /* 0x000000050800780c */ /* 0x000fc80003f25270 */
[----:B------:R-:W-:Y:S02]  /*6140*/  SEL R0, RZ, 0x1, P1 ;  /* 0x00000001ff007807 */ /* 0x000fe40000800000 */
[----:B------:R-:W-:Y:S02]  /*6150*/  SEL R8, R8, RZ, P1 ;  /* 0x000000ff08087207 */ /* 0x000fe40000800000 */
[----:B------:R-:W-:-:S03]  /*6160*/  LOP3.LUT R9, R3, R0, RZ, 0x3c, !PT ;  /* 0x0000000003097212 */ /* 0x000fc600078e3cff */
[----:B------:R-:W-:Y:S01]  /*6170*/  IMAD R6, R8, 0x8, R5 ;  /* 0x0000000808067824 */ /* 0x000fe200078e0205 */
[----:B------:R-:W-:Y:S01]  /*6180*/  SHF.L.U32 R3, R9, 0x1f, RZ ;  /* 0x0000001f09037819 */ /* 0x000fe200000006ff */
[----:B0-----:R-:W-:Y:S06]  /*6190*/  @!P0 BRA `(.L_x_118) ;  /* 0x0000000400008947 */ /* 0x001fec0003800000 */
.L_x_130:
[----:B------:R-:W1:Y:S01]  /*61a0*/  SYNCS.PHASECHK.TRANS64.TRYWAIT P0, [R6+URZ], R3 ;  /* 0x00000003060075a7 */ /* 0x000e62000800017f */
[----:B------:R-:W-:-:S05]  /*61b0*/  VIADD R0, R8, 0x1 ;  /* 0x0000000108007836 */ /* 0x000fca0000000000 */
[----:B------:R-:W-:-:S04]  /*61c0*/  ISETP.NE.AND P1, PT, R0, 0x5, PT ;  /* 0x000000050000780c */ /* 0x000fc80003f25270 */
[----:B0-----:R-:W-:Y:S02]  /*61d0*/  SEL R2, RZ, 0x1, P1 ;  /* 0x00000001ff027807 */ /* 0x001fe40000800000 */
[----:B------:R-:W-:Y:S02]  /*61e0*/  SEL R0, R0, RZ, P1 ;  /* 0x000000ff00007207 */ /* 0x000fe40000800000 */
[----:B------:R-:W-:-:S03]  /*61f0*/  LOP3.LUT R9, R9, R2, RZ, 0x3c, !PT ;  /* 0x0000000209097212 */ /* 0x000fc600078e3cff */
[----:B------:R-:W-:Y:S01]  /*6200*/  IMAD R7, R0, 0x8, R5 ;  /* 0x0000000800077824 */ /* 0x000fe200078e0205 */
[----:B------:R-:W-:Y:S01]  /*6210*/  SHF.L.U32 R4, R9, 0x1f, RZ ;  /* 0x0000001f09047819 */ /* 0x000fe200000006ff */
[----:B-1----:R-:W-:Y:S06]  /*6220*/  @!P0 BRA `(.L_x_119) ;  /* 0x0000000000f08947 */ /* 0x002fec0003800000 */
.L_x_131:
[----:B------:R-:W1:Y:S01]  /*6230*/  SYNCS.PHASECHK.TRANS64.TRYWAIT P0, [R7+URZ], R4 ;  /* 0x00000004070075a7 */ /* 0x000e62000800017f */
[----:B------:R-:W-:-:S05]  /*6240*/  VIADD R0, R0, 0x1 ;  /* 0x0000000100007836 */ /* 0x000fca0000000000 */
[----:B------:R-:W-:-:S04]  /*6250*/  ISETP.NE.AND P1, PT, R0, 0x5, PT ;  /* 0x000000050000780c */ /* 0x000fc80003f25270 */
[----:B------:R-:W-:Y:S02]  /*6260*/  SEL R2, RZ, 0x1, P1 ;  /* 0x00000001ff027807 */ /* 0x000fe40000800000 */
[----:B------:R-:W-:Y:S02]  /*6270*/  SEL R0, R0, RZ, P1 ;  /* 0x000000ff00007207 */ /* 0x000fe40000800000 */
[----:B------:R-:W-:-:S03]  /*6280*/  LOP3.LUT R9, R9, R2, RZ, 0x3c, !PT ;  /* 0x0000000209097212 */ /* 0x000fc600078e3cff */
[----:B0-----:R-:W-:Y:S01]  /*6290*/  IMAD R6, R0, 0x8, R5 ;  /* 0x0000000800067824 */ /* 0x001fe200078e0205 */
[----:B------:R-:W-:Y:S01]  /*62a0*/  SHF.L.U32 R3, R9, 0x1f, RZ ;  /* 0x0000001f09037819 */ /* 0x000fe200000006ff */
[----:B-1----:R-:W-:Y:S06]  /*62b0*/  @!P0 BRA `(.L_x_120) ;  /* 0x0000000000e08947 */ /* 0x002fec0003800000 */
.L_x_132:
[----:B------:R-:W1:Y:S01]  /*62c0*/  SYNCS.PHASECHK.TRANS64.TRYWAIT P0, [R6+URZ], R3 ;  /* 0x00000003060075a7 */ /* 0x000e62000800017f */
[----:B------:R-:W-:-:S05]  /*62d0*/  VIADD R0, R0, 0x1 ;  /* 0x0000000100007836 */ /* 0x000fca0000000000 */
[----:B------:R-:W-:-:S04]  /*62e0*/  ISETP.NE.AND P1, PT, R0, 0x5, PT ;  /* 0x000000050000780c */ /* 0x000fc80003f25270 */
[----:B------:R-:W-:Y:S02]  /*62f0*/  SEL R2, RZ, 0x1, P1 ;  /* 0x00000001ff027807 */ /* 0x000fe40000800000 */
[----:B------:R-:W-:Y:S02]  /*6300*/  SEL R0, R0, RZ, P1 ;  /* 0x000000ff00007207 */ /* 0x000fe40000800000 */
[----:B------:R-:W-:Y:S01]  /*6310*/  LOP3.LUT R2, R9, R2, RZ, 0x3c, !PT ;  /* 0x0000000209027212 */ /* 0x000fe200078e3cff */
[----:B-1----:R-:W-:Y:S06]  /*6320*/  @!P0 BRA `(.L_x_121) ;  /* 0x0000000000d88947 */ /* 0x002fec0003800000 */
.L_x_133:
[----:B------:R-:W-:Y:S01]  /*6330*/  IMAD R5, R0, 0x8, R5 ;  /* 0x0000000800057824 */ /* 0x000fe200078e0205 */
[----:B------:R-:W-:-:S07]  /*6340*/  SHF.L.U32 R0, R2, 0x1f, RZ ;  /* 0x0000001f02007819 */ /* 0x000fce00000006ff */
.L_x_122:
[----:B--2---:R2:W3:Y:S02]  /*6350*/  SYNCS.PHASECHK.TRANS64.TRYWAIT P0, [R5+URZ], R0 ;  /* 0x00000000050075a7 */ /* 0x0044e4000800017f */
[----:B---3--:R-:W-:Y:S05]  /*6360*/  @!P0 NANOSLEEP.SYNCS 0x989680 ;  /* 0x009896800000895d */ /* 0x008fea0003900000 */
[----:B------:R-:W3:Y:S02]  /*6370*/  @!P0 SYNCS.PHASECHK.TRANS64 P0, [R5+URZ], R0 ;  /* 0x00000000050085a7 */ /* 0x000ee4000800007f */
[----:B---3--:R-:W-:Y:S05]  /*6380*/  @!P0 BRA `(.L_x_122) ;  /* 0xfffffffc00f08947 */ /* 0x008fea000383ffff */
.L_x_116:
[----:B------:R-:W-:Y:S05]  /*6390*/  BSYNC B0 ;  /* 0x0000000000007941 */ /* 0x000fea0003800000 */
.L_x_115:
[----:B------:R-:W-:Y:S05]  /*63a0*/  EXIT ;  /* 0x000000000000794d */ /* 0x000fea0003800000 */
.L_x_21:
[----:B-1----:R1:W2:Y:S02]  /*63b0*/  SYNCS.PHASECHK.TRANS64.TRYWAIT P1, [R3+URZ], R0 ;  /* 0x00000000030075a7 */ /* 0x0022a4000802017f */
[----:B--2---:R-:W-:Y:S05]  /*63c0*/  @!P1 NANOSLEEP.SYNCS 0x989680 ;  /* 0x009896800000995d */ /* 0x004fea0003900000 */
[----:B------:R-:W2:Y:S02]  /*63d0*/  @!P1 SYNCS.PHASECHK.TRANS64 P1, [R3+URZ], R0 ;  /* 0x00000000030095a7 */ /* 0x000ea4000802007f */
[----:B--2---:R-:W-:Y:S05]  /*63e0*/  @!P1 BRA `(.L_x_21) ;  /* 0xfffffffc00f09947 */ /* 0x004fea000383ffff */
[----:B------:R-:W-:Y:S05]  /*63f0*/  BRA `(.L_x_20) ;  /* 0xffffffb000d87947 */ /* 0x000fea000383ffff */
.L_x_26:
[----:B-1----:R1:W2:Y:S02]  /*6400*/  SYNCS.PHASECHK.TRANS64.TRYWAIT P1, [R5+URZ], R4 ;  /* 0x00000004050075a7 */ /* 0x0022a4000802017f */
[----:B--2---:R-:W-:Y:S05]  /*6410*/  @!P1 NANOSLEEP.SYNCS 0x989680 ;  /* 0x009896800000995d */ /* 0x004fea0003900000 */
[----:B------:R-:W2:Y:S02]  /*6420*/  @!P1 SYNCS.PHASECHK.TRANS64 P1, [R5+URZ], R4 ;  /* 0x00000004050095a7 */ /* 0x000ea4000802007f */
[----:B--2---:R-:W-:Y:S05]  /*6430*/  @!P1 BRA `(.L_x_26) ;  /* 0xfffffffc00f09947 */ /* 0x004fea000383ffff */
[----:B------:R-:W-:Y:S05]  /*6440*/  BRA `(.L_x_25) ;  /* 0xffffffb800247947 */ /* 0x000fea000383ffff */
.L_x_103:
[----:B------:R-:W-:Y:S01]  /*6450*/  BSSY B1, `(.L_x_123) ;  /* 0x0000006000017945 */ /* 0x000fe20003800000 */
[----:B------:R-:W-:-:S07]  /*6460*/  IMAD.MOV.U32 R15, RZ, RZ, -0x1 ;  /* 0xffffffffff0f7424 */ /* 0x000fce00078e00ff */
[----:B------:R-:W-:Y:S05]  /*6470*/  WARPSYNC.COLLECTIVE R15, `(.L_x_124) ;  /* 0x000000000f0c7348 */ /* 0x000fea0003c00000 */
[----:B------:R-:W-:Y:S02]  /*6480*/  ELECT P6, UR62, PT ;  /* 0x00000000003e782f */ /* 0x000fe400038c0000 */
[----:B------:R-:W-:Y:S01]  /*6490*/  MOV R14, UR62 ;  /* 0x0000003e000e7c02 */ /* 0x000fe20008000f00 */
[----:B------:R-:W-:Y:S10]  /*64a0*/  ENDCOLLECTIVE ;  /* 0x000000000000791b */ /* 0x000ff40003800000 */
.L_x_124:
[----:B------:R-:W-:Y:S05]  /*64b0*/  BSYNC B1 ;  /* 0x0000000000017941 */ /* 0x000fea0003800000 */
.L_x_123:
[----:B------:R-:W-:Y:S05]  /*64c0*/  BRA `(.L_x_125) ;  /* 0xffffffec00e47947 */ /* 0x000fea000383ffff */
.L_x_106:
[----:B-1----:R1:W2:Y:S02]  /*64d0*/  SYNCS.PHASECHK.TRANS64.TRYWAIT P0, [R23+URZ+0x28], R14 ;  /* 0x0000280e170075a7 */ /* 0x0022a4000800017f */
[----:B--2---:R-:W-:Y:S05]  /*64e0*/  @!P0 NANOSLEEP.SYNCS 0x989680 ;  /* 0x009896800000895d */ /* 0x004fea0003900000 */
[----:B------:R-:W2:Y:S02]  /*64f0*/  @!P0 SYNCS.PHASECHK.TRANS64 P0, [R23+URZ+0x28], R14 ;  /* 0x0000280e170085a7 */ /* 0x000ea4000800007f */
[----:B--2---:R-:W-:Y:S05]  /*6500*/  @!P0 BRA `(.L_x_106) ;  /* 0xfffffffc00f08947 */ /* 0x004fea000383ffff */
[----:B------:R-:W-:Y:S05]  /*6510*/  BRA `(.L_x_126) ;  /* 0xfffffff000247947 */ /* 0x000fea000383ffff */
.L_x_114:
[----:B------:R-:W-:Y:S01]  /*6520*/  BSSY B0, `(.L_x_127) ;  /* 0x0000006000007945 */ /* 0x000fe20003800000 */
[----:B------:R-:W-:-:S07]  /*6530*/  IMAD.MOV.U32 R15, RZ, RZ, -0x1 ;  /* 0xffffffffff0f7424 */ /* 0x000fce00078e00ff */
[----:B------:R-:W-:Y:S05]  /*6540*/  WARPSYNC.COLLECTIVE R15, `(.L_x_128) ;  /* 0x000000000f0c7348 */ /* 0x000fea0003c00000 */
[----:B------:R-:W-:Y:S02]  /*6550*/  ELECT P6, UR62, PT ;  /* 0x00000000003e782f */ /* 0x000fe400038c0000 */
[----:B------:R-:W-:Y:S01]  /*6560*/  MOV R14, UR62 ;  /* 0x0000003e000e7c02 */ /* 0x000fe20008000f00 */
[----:B------:R-:W-:Y:S10]  /*6570*/  ENDCOLLECTIVE ;  /* 0x000000000000791b */ /* 0x000ff40003800000 */
.L_x_128:
[----:B------:R-:W-:Y:S05]  /*6580*/  BSYNC B0 ;  /* 0x0000000000007941 */ /* 0x000fea0003800000 */
.L_x_127:
[----:B------:R-:W-:Y:S05]  /*6590*/  BRA `(.L_x_129) ;  /* 0xfffffff800ac7947 */ /* 0x000fea000383ffff */
.L_x_118:
[----:B0-----:R0:W1:Y:S02]  /*65a0*/  SYNCS.PHASECHK.TRANS64.TRYWAIT P0, [R7+URZ], R2 ;  /* 0x00000002070075a7 */ /* 0x001064000800017f */
[----:B-1----:R-:W-:Y:S05]  /*65b0*/  @!P0 NANOSLEEP.SYNCS 0x989680 ;  /* 0x009896800000895d */ /* 0x002fea0003900000 */
[----:B------:R-:W1:Y:S02]  /*65c0*/  @!P0 SYNCS.PHASECHK.TRANS64 P0, [R7+URZ], R2 ;  /* 0x00000002070085a7 */ /* 0x000e64000800007f */
[----:B-1----:R-:W-:Y:S05]  /*65d0*/  @!P0 BRA `(.L_x_118) ;  /* 0xfffffffc00f08947 */ /* 0x002fea000383ffff */
[----:B------:R-:W-:Y:S05]  /*65e0*/  BRA `(.L_x_130) ;  /* 0xfffffff800ec7947 */ /* 0x000fea000383ffff */
.L_x_119:
[----:B0-----:R0:W1:Y:S02]  /*65f0*/  SYNCS.PHASECHK.TRANS64.TRYWAIT P0, [R6+URZ], R3 ;  /* 0x00000003060075a7 */ /* 0x001064000800017f */
[----:B-1----:R-:W-:Y:S05]  /*6600*/  @!P0 NANOSLEEP.SYNCS 0x989680 ;  /* 0x009896800000895d */ /* 0x002fea0003900000 */
[----:B------:R-:W1:Y:S02]  /*6610*/  @!P0 SYNCS.PHASECHK.TRANS64 P0, [R6+URZ], R3 ;  /* 0x00000003060085a7 */ /* 0x000e64000800007f */
[----:B-1----:R-:W-:Y:S05]  /*6620*/  @!P0 BRA `(.L_x_119) ;  /* 0xfffffffc00f08947 */ /* 0x002fea000383ffff */
[----:B------:R-:W-:Y:S05]  /*6630*/  BRA `(.L_x_131) ;  /* 0xfffffff800fc7947 */ /* 0x000fea000383ffff */
.L_x_120:
[----:B0-----:R0:W1:Y:S02]  /*6640*/  SYNCS.PHASECHK.TRANS64.TRYWAIT P0, [R7+URZ], R4 ;  /* 0x00000004070075a7 */ /* 0x001064000800017f */
[----:B-1----:R-:W-:Y:S05]  /*6650*/  @!P0 NANOSLEEP.SYNCS 0x989680 ;  /* 0x009896800000895d */ /* 0x002fea0003900000 */
[----:B------:R-:W1:Y:S02]  /*6660*/  @!P0 SYNCS.PHASECHK.TRANS64 P0, [R7+URZ], R4 ;  /* 0x00000004070085a7 */ /* 0x000e64000800007f */
[----:B-1----:R-:W-:Y:S05]  /*6670*/  @!P0 BRA `(.L_x_120) ;  /* 0xfffffffc00f08947 */ /* 0x002fea000383ffff */
[----:B------:R-:W-:Y:S05]  /*6680*/  BRA `(.L_x_132) ;  /* 0xfffffffc000c7947 */ /* 0x000fea000383ffff */
.L_x_121:
[----:B-1----:R1:W2:Y:S02]  /*6690*/  SYNCS.PHASECHK.TRANS64.TRYWAIT P0, [R6+URZ], R3 ;  /* 0x00000003060075a7 */ /* 0x0022a4000800017f */
[----:B--2---:R-:W-:Y:S05]  /*66a0*/  @!P0 NANOSLEEP.SYNCS 0x989680 ;  /* 0x009896800000895d */ /* 0x004fea0003900000 */
[----:B------:R-:W2:Y:S02]  /*66b0*/  @!P0 SYNCS.PHASECHK.TRANS64 P0, [R6+URZ], R3 ;  /* 0x00000003060085a7 */ /* 0x000ea4000800007f */
[----:B--2---:R-:W-:Y:S05]  /*66c0*/  @!P0 BRA `(.L_x_121) ;  /* 0xfffffffc00f08947 */ /* 0x004fea000383ffff */
[----:B------:R-:W-:Y:S05]  /*66d0*/  BRA `(.L_x_133) ;  /* 0xfffffffc00147947 */ /* 0x000fea000383ffff */
.L_x_134:
[----:B------:R-:W-:-:S00]  /*66e0*/  BRA `(.L_x_134) ;  /* 0xfffffffc00fc7947 */ /* 0x000fc0000383ffff */
[----:B------:R-:W-:-:S00]  /*66f0*/  NOP ;  /* 0x0000000000007918 */ /* 0x000fc00000000000 */
        /* <DEDUP_REMOVED lines=8> */
.L_x_135:


//--------------------- .nv.global.init           --------------------------
	.section	.nv.global.init,"aw",@progbits
.nv.global.init:
	.type		$str$22,@object
	.size		$str$22,($str$23 - $str$22)
$str$22:
        /*0000*/ 	.byte	0x6b, 0x5f, 0x74, 0x69, 0x6c, 0x65, 0x5f, 0x63, 0x6f, 0x75, 0x6e, 0x74, 0x20, 0x3e, 0x3d, 0x20
        /*0010*/ 	.byte	0x31, 0x00
	.type		$str$23,@object
	.size		$str$23,(__unnamed_1 - $str$23)
$str$23:
        /*0012*/ 	.byte	0x2f, 0x74, 0x6d, 0x70, 0x2f, 0x63, 0x75, 0x74, 0x6c, 0x61, 0x73, 0x73, 0x5f, 0x73, 0x77, 0x65
        /*0022*/ 	.byte	0x65, 0x70, 0x5f, 0x73, 0x72, 0x63, 0x2f, 0x69, 0x6e, 0x63, 0x6c, 0x75, 0x64, 0x65, 0x2f, 0x63
        /*0032*/ 	.byte	0x75, 0x74, 0x6c, 0x61, 0x73, 0x73, 0x2f, 0x67, 0x65, 0x6d, 0x6d, 0x2f, 0x63, 0x6f, 0x6c, 0x6c
        /*0042*/ 	.byte	0x65, 0x63, 0x74, 0x69, 0x76, 0x65, 0x2f, 0x73, 0x6d, 0x39, 0x30, 0x5f, 0x6d, 0x6d, 0x61, 0x5f
        /*0052*/ 	.byte	0x74, 0x6d, 0x61, 0x5f, 0x67, 0x6d, 0x6d, 0x61, 0x5f, 0x73, 0x73, 0x5f, 0x77, 0x61, 0x72, 0x70
        /*0062*/ 	.byte	0x73, 0x70, 0x65, 0x63, 0x69, 0x61, 0x6c, 0x69, 0x7a, 0x65, 0x64, 0x2e, 0x68, 0x70, 0x70, 0x00
	.type		__unnamed_1,@object
	.size		__unnamed_1,(.L_0 - __unnamed_1)
__unnamed_1:
        /*0072*/ 	.byte	0x76, 0x6f, 0x69, 0x64, 0x20, 0x63, 0x75, 0x74, 0x6c, 0x61, 0x73, 0x73, 0x3a, 0x3a, 0x67, 0x65
        /* <DEDUP_REMOVED lines=180> */
        /*0bc2*/ 	.byte	0x79, 0x5d, 0x00
.L_0:


//--------------------- .nv.shared._ZN7cutlass13device_kernelINS_4gemm6kernel13GemmUniversalIN4cute5tupleIJiiiiEEENS1_10collective13CollectiveMmaINS1_34MainloopSm90TmaGmmaWarpSpecializedILi5ENS5_IJNS4_1CILi1EEENSA_ILi2EEESB_EEENS1_35KernelTmaWarpSpecializedCooperativeEEENS5_IJNSA_ILi128EEENSA_ILi64EEESG_EEENS_6half_tENS5_IJlSB_lEEESJ_SK_NS4_8TiledMMAINS4_8MMA_AtomIJNS4_4SM904GMMA25MMA_64x64x16_F32F16F16_SSILNSO_5MajorE0ELSQ_0ELNSO_7ScaleInE1ELSR_1EEEEEENS4_6LayoutINS5_IJSC_SB_SB_EEENS5_IJSB_NSA_ILi0EEESW_EEEEENS5_IJNS4_10UnderscoreESZ_SZ_EEEEENS4_23SM90_TMA_LOAD_MULTICASTENS4_14ComposedLayoutINS4_7SwizzleILi3ELi4ELi3EEENS4_18smem_ptr_flag_bitsILi16EEENSU_INS5_IJNSA_ILi8EEESH_EEENS5_IJSH_SB_EEEEEEEvNS4_8identityENS4_13SM90_TMA_LOADES1C_vS1D_EENS_8epilogue10collective6detail29Sm90TmaWarpSpecializedAdapterINS1H_15DefaultEpilogueISJ_SK_SK_NS1G_6thread17LinearCombinationISJ_Li1EffLNS1L_9ScaleType4KindE0ELNS_15FloatRoundStyleE2ESJ_EENS1_15EpilogueDefaultEEEEEvvEEEEvNT_6ParamsE --------------------------
	.section	.nv.shared._ZN7cutlass13device_kernelINS_4gemm6kernel13GemmUniversalIN4cute5tupleIJiiiiEEENS1_10collective13CollectiveMmaINS1_34MainloopSm90TmaGmmaWarpSpecializedILi5ENS5_IJNS4_1CILi1EEENSA_ILi2EEESB_EEENS1_35KernelTmaWarpSpecializedCooperativeEEENS5_IJNSA_ILi128EEENSA_ILi64EEESG_EEENS_6half_tENS5_IJlSB_lEEESJ_SK_NS4_8TiledMMAINS4_8MMA_AtomIJNS4_4SM904GMMA25MMA_64x64x16_F32F16F16_SSILNSO_5MajorE0ELSQ_0ELNSO_7ScaleInE1ELSR_1EEEEEENS4_6LayoutINS5_IJSC_SB_SB_EEENS5_IJSB_NSA_ILi0EEESW_EEEEENS5_IJNS4_10UnderscoreESZ_SZ_EEEEENS4_23SM90_TMA_LOAD_MULTICASTENS4_14ComposedLayoutINS4_7SwizzleILi3ELi4ELi3EEENS4_18smem_ptr_flag_bitsILi16EEENSU_INS5_IJNSA_ILi8EEESH_EEENS5_IJSH_SB_EEEEEEEvNS4_8identityENS4_13SM90_TMA_LOADES1C_vS1D_EENS_8epilogue10collective6detail29Sm90TmaWarpSpecializedAdapterINS1H_15DefaultEpilogueISJ_SK_SK_NS1G_6thread17LinearCombinationISJ_Li1EffLNS1L_9ScaleType4KindE0ELNS_15FloatRoundStyleE2ESJ_EENS1_15EpilogueDefaultEEEEEvvEEEEvNT_6ParamsE,"aw",@nobits
	.sectionflags	@""
	.align	16
	.zero		1024


//--------------------- .nv.shared.reserved.0     --------------------------
	.section	.nv.shared.reserved.0,"aw",@nobits
	.weak		__nv_reservedSMEM_offset_0_alias
	.size		__nv_reservedSMEM_offset_0_alias, 0, 0
	.other		__nv_reservedSMEM_offset_0_alias,@"STO_CUDA_RESERVED_SHARED STV_DEFAULT"
__nv_reservedSMEM_offset_0_alias:
	.zero		0


//--------------------- .nv.global                --------------------------
	.section	.nv.global,"aw",@nobits
.nv.global:
	.type		_ZN39_INTERNAL_289ba54f_4_k_cu_cfb40d79_32144cute1_E,@object
	.size		_ZN39_INTERNAL_289ba54f_4_k_cu_cfb40d79_32144cute1_E,(_ZN39_INTERNAL_289ba54f_4_k_cu_cfb40d79_32144cuda3std3__45__cpo6cbeginE - _ZN39_INTERNAL_289ba54f_4_k_cu_cfb40d79_32144cute1_E)
_ZN39_INTERNAL_289ba54f_4_k_cu_cfb40d79_32144cute1_E:
	.zero		1
	.type		_ZN39_INTERNAL_289ba54f_4_k_cu_cfb40d79_32144cuda3std3__45__cpo6cbeginE,@object
	.size		_ZN39_INTERNAL_289ba54f_4_k_cu_cfb40d79_32144cuda3std3__45__cpo6cbeginE,(_ZN39_INTERNAL_289ba54f_4_k_cu_cfb40d79_32144cuda3std3__48in_placeE - _ZN39_INTERNAL_289ba54f_4_k_cu_cfb40d79_32144cuda3std3__45__cpo6cbeginE)
_ZN39_INTERNAL_289ba54f_4_k_cu_cfb40d79_32144cuda3std3__45__cpo6cbeginE:
	.zero		1
	.type		_ZN39_INTERNAL_289ba54f_4_k_cu_cfb40d79_32144cuda3std3__48in_placeE,@object
	.size		_ZN39_INTERNAL_289ba54f_4_k_cu_cfb40d79_32144cuda3std3__48in_placeE,(_ZN39_INTERNAL_289ba54f_4_k_cu_cfb40d79_32144cuda3std6ranges3__45__cpo9iter_moveE - _ZN39_INTERNAL_289ba54f_4_k_cu_cfb40d79_32144cuda3std3__48in_placeE)
_ZN39_INTERNAL_289ba54f_4_k_cu_cfb40d79_32144cuda3std3__48in_placeE:
	.zero		1
	.type		_ZN39_INTERNAL_289ba54f_4_k_cu_cfb40d79_32144cuda3std6ranges3__45__cpo9iter_moveE,@object
	.size		_ZN39_INTERNAL_289ba54f_4_k_cu_cfb40d79_32144cuda3std6ranges3__45__cpo9iter_moveE,(_ZN39_INTERNAL_289ba54f_4_k_cu_cfb40d79_32144cuda3std3__45__cpo5beginE - _ZN39_INTERNAL_289ba54f_4_k_cu_cfb40d79_32144cuda3std6ranges3__45__cpo9iter_moveE)
_ZN39_INTERNAL_289ba54f_4_k_cu_cfb40d79_32144cuda3std6ranges3__45__cpo9iter_moveE:
	.zero		1
	.type		_ZN39_INTERNAL_289ba54f_4_k_cu_cfb40d79_32144cuda3std3__45__cpo5beginE,@object
	.size		_ZN39_INTERNAL_289ba54f_4_k_cu_cfb40d79_32144cuda3std3__45__cpo5beginE,(_ZN39_INTERNAL_289ba54f_4_k_cu_cfb40d79_32144cuda3std3__441_GLOBAL__N__289ba54f_4_k_cu_cfb40d79_32146ignoreE - _ZN39_INTERNAL_289ba54f_4_k_cu_cfb40d79_32144cuda3std3__45__cpo5beginE)
_ZN39_INTERNAL_289ba54f_4_k_cu_cfb40d79_32144cuda3std3__45__cpo5beginE:
	.zero		1
	.type		_ZN39_INTERNAL_289ba54f_4_k_cu_cfb40d79_32144cuda3std3__441_GLOBAL__N__289ba54f_4_k_cu_cfb40d79_32146ignoreE,@object
	.size		_ZN39_INTERNAL_289ba54f_4_k_cu_cfb40d79_32144cuda3std3__441_GLOBAL__N__289ba54f_4_k_cu_cfb40d79_32146ignoreE,(_ZN39_INTERNAL_289ba54f_4_k_cu_cfb40d79_32144cute7productE - _ZN39_INTERNAL_289ba54f_4_k_cu_cfb40d79_32144cuda3std3__441_GLOBAL__N__289ba54f_4_k_cu_cfb40d79_32146ignoreE)
_ZN39_INTERNAL_289ba54f_4_k_cu_cfb40d79_32144cuda3std3__441_GLOBAL__N__289ba54f_4_k_cu_cfb40d79_32146ignoreE:
	.zero		1
	.type		_ZN39_INTERNAL_289ba54f_4_k_cu_cfb40d79_32144cute7productE,@object
	.size		_ZN39_INTERNAL_289ba54f_4_k_cu_cfb40d79_32144cute7productE,(_ZN39_INTERNAL_289ba54f_4_k_cu_cfb40d79_32144cuda3std3__45__cpo3endE - _ZN39_INTERNAL_289ba54f_4_k_cu_cfb40d79_32144cute7productE)
_ZN39_INTERNAL_289ba54f_4_k_cu_cfb40d79_32144cute7productE:
	.zero		1
	.type		_ZN39_INTERNAL_289ba54f_4_k_cu_cfb40d79_32144cuda3std3__45__cpo3endE,@object
	.size		_ZN39_INTERNAL_289ba54f_4_k_cu_cfb40d79_32144cuda3std3__45__cpo3endE,(_ZN39_INTERNAL_289ba54f_4_k_cu_cfb40d79_32144cuda3std3__419piecewise_constructE - _ZN39_INTERNAL_289ba54f_4_k_cu_cfb40d79_32144cuda3std3__45__cpo3endE)
_ZN39_INTERNAL_289ba54f_4_k_cu_cfb40d79_32144cuda3std3__45__cpo3endE:
	.zero		1
	.type		_ZN39_INTERNAL_289ba54f_4_k_cu_cfb40d79_32144cuda3std3__419piecewise_constructE,@object
	.size		_ZN39_INTERNAL_289ba54f_4_k_cu_cfb40d79_32144cuda3std3__419piecewise_constructE,(_ZN39_INTERNAL_289ba54f_4_k_cu_cfb40d79_32144cuda3std3__45__cpo4cendE - _ZN39_INTERNAL_289ba54f_4_k_cu_cfb40d79_32144cuda3std3__419piecewise_constructE)
_ZN39_INTERNAL_289ba54f_4_k_cu_cfb40d79_32144cuda3std3__419piecewise_constructE:
	.zero		1
	.type		_ZN39_INTERNAL_289ba54f_4_k_cu_cfb40d79_32144cuda3std3__45__cpo4cendE,@object
	.size		_ZN39_INTERNAL_289ba54f_4_k_cu_cfb40d79_32144cuda3std3__45__cpo4cendE,(_ZN39_INTERNAL_289ba54f_4_k_cu_cfb40d79_32144cuda3std6ranges3__45__cpo4swapE - _ZN39_INTERNAL_289ba54f_4_k_cu_cfb40d79_32144cuda3std3__45__cpo4cendE)
_ZN39_INTERNAL_289ba54f_4_k_cu_cfb40d79_32144cuda3std3__45__cpo4cendE:
	.zero		1
	.type		_ZN39_INTERNAL_289ba54f_4_k_cu_cfb40d79_32144cuda3std6ranges3__45__cpo4swapE,@object
	.size		_ZN39_INTERNAL_289ba54f_4_k_cu_cfb40d79_32144cuda3std6ranges3__45__cpo4swapE,(.L_8 - _ZN39_INTERNAL_289ba54f_4_k_cu_cfb40d79_32144cuda3std6ranges3__45__cpo4swapE)
_ZN39_INTERNAL_289ba54f_4_k_cu_cfb40d79_32144cuda3std6ranges3__45__cpo4swapE:
	.zero		1
.L_8:


//--------------------- .nv.constant0._ZN7cutlass13device_kernelINS_4gemm6kernel13GemmUniversalIN4cute5tupleIJiiiiEEENS1_10collective13CollectiveMmaINS1_34MainloopSm90TmaGmmaWarpSpecializedILi5ENS5_IJNS4_1CILi1EEENSA_ILi2EEESB_EEENS1_35KernelTmaWarpSpecializedCooperativeEEENS5_IJNSA_ILi128EEENSA_ILi64EEESG_EEENS_6half_tENS5_IJlSB_lEEESJ_SK_NS4_8TiledMMAINS4_8MMA_AtomIJNS4_4SM904GMMA25MMA_64x64x16_F32F16F16_SSILNSO_5MajorE0ELSQ_0ELNSO_7ScaleInE1ELSR_1EEEEEENS4_6LayoutINS5_IJSC_SB_SB_EEENS5_IJSB_NSA_ILi0EEESW_EEEEENS5_IJNS4_10UnderscoreESZ_SZ_EEEEENS4_23SM90_TMA_LOAD_MULTICASTENS4_14ComposedLayoutINS4_7SwizzleILi3ELi4ELi3EEENS4_18smem_ptr_flag_bitsILi16EEENSU_INS5_IJNSA_ILi8EEESH_EEENS5_IJSH_SB_EEEEEEEvNS4_8identityENS4_13SM90_TMA_LOADES1C_vS1D_EENS_8epilogue10collective6detail29Sm90TmaWarpSpecializedAdapterINS1H_15DefaultEpilogueISJ_SK_SK_NS1G_6thread17LinearCombinationISJ_Li1EffLNS1L_9ScaleType4KindE0ELNS_15FloatRoundStyleE2ESJ_EENS1_15EpilogueDefaultEEEEEvvEEEEvNT_6ParamsE --------------------------
	.section	.nv.constant0._ZN7cutlass13device_kernelINS_4gemm6kernel13GemmUniversalIN4cute5tupleIJiiiiEEENS1_10collective13CollectiveMmaINS1_34MainloopSm90TmaGmmaWarpSpecializedILi5ENS5_IJNS4_1CILi1EEENSA_ILi2EEESB_EEENS1_35KernelTmaWarpSpecializedCooperativeEEENS5_IJNSA_ILi128EEENSA_ILi64EEESG_EEENS_6half_tENS5_IJlSB_lEEESJ_SK_NS4_8TiledMMAINS4_8MMA_AtomIJNS4_4SM904GMMA25MMA_64x64x16_F32F16F16_SSILNSO_5MajorE0ELSQ_0ELNSO_7ScaleInE1ELSR_1EEEEEENS4_6LayoutINS5_IJSC_SB_SB_EEENS5_IJSB_NSA_ILi0EEESW_EEEEENS5_IJNS4_10UnderscoreESZ_SZ_EEEEENS4_23SM90_TMA_LOAD_MULTICASTENS4_14ComposedLayoutINS4_7SwizzleILi3ELi4ELi3EEENS4_18smem_ptr_flag_bitsILi16EEENSU_INS5_IJNSA_ILi8EEESH_EEENS5_IJSH_SB_EEEEEEEvNS4_8identityENS4_13SM90_TMA_LOADES1C_vS1D_EENS_8epilogue10collective6detail29Sm90TmaWarpSpecializedAdapterINS1H_15DefaultEpilogueISJ_SK_SK_NS1G_6thread17LinearCombinationISJ_Li1EffLNS1L_9ScaleType4KindE0ELNS_15FloatRoundStyleE2ESJ_EENS1_15EpilogueDefaultEEEEEvvEEEEvNT_6ParamsE,"a",@progbits
	.sectionflags	@""
	.align	4
.nv.constant0._ZN7cutlass13device_kernelINS_4gemm6kernel13GemmUniversalIN4cute5tupleIJiiiiEEENS1_10collective13CollectiveMmaINS1_34MainloopSm90TmaGmmaWarpSpecializedILi5ENS5_IJNS4_1CILi1EEENSA_ILi2EEESB_EEENS1_35KernelTmaWarpSpecializedCooperativeEEENS5_IJNSA_ILi128EEENSA_ILi64EEESG_EEENS_6half_tENS5_IJlSB_lEEESJ_SK_NS4_8TiledMMAINS4_8MMA_AtomIJNS4_4SM904GMMA25MMA_64x64x16_F32F16F16_SSILNSO_5MajorE0ELSQ_0ELNSO_7ScaleInE1ELSR_1EEEEEENS4_6LayoutINS5_IJSC_SB_SB_EEENS5_IJSB_NSA_ILi0EEESW_EEEEENS5_IJNS4_10UnderscoreESZ_SZ_EEEEENS4_23SM90_TMA_LOAD_MULTICASTENS4_14ComposedLayoutINS4_7SwizzleILi3ELi4ELi3EEENS4_18smem_ptr_flag_bitsILi16EEENSU_INS5_IJNSA_ILi8EEESH_EEENS5_IJSH_SB_EEEEEEEvNS4_8identityENS4_13SM90_TMA_LOADES1C_vS1D_EENS_8epilogue10collective6detail29Sm90TmaWarpSpecializedAdapterINS1H_15DefaultEpilogueISJ_SK_SK_NS1G_6thread17LinearCombinationISJ_Li1EffLNS1L_9ScaleType4KindE0ELNS_15FloatRoundStyleE2ESJ_EENS1_15EpilogueDefaultEEEEEvvEEEEvNT_6ParamsE:
	.zero		1664


//--------------------- SYMBOLS --------------------------

	.type		.nv.reservedSmem.offset0,@object
	.size		.nv.reservedSmem.offset0,0x4
	.type		__assertfail,@function
